//
// Generated by NVIDIA NVVM Compiler
//
// Compiler Build ID: CL-36424714
// Cuda compilation tools, release 13.0, V13.0.88
// Based on NVVM 20.0.0
//

.version 9.0
.target sm_100
.address_size 64

	// .globl	_Z15matrix_multiplyPfS_PiS0_S_S0_
.extern .func  (.param .b32 func_retval0) vprintf
(
	.param .b64 vprintf_param_0,
	.param .b64 vprintf_param_1
)
;
.global .align 1 .b8 $str[63] = {42, 42, 42, 42, 42, 42, 42, 42, 42, 42, 42, 42, 42, 42, 42, 42, 42, 42, 42, 42, 42, 42, 42, 42, 42, 42, 42, 42, 10, 9, 98, 108, 111, 99, 107, 68, 105, 109, 46, 120, 32, 61, 32, 37, 105, 10, 9, 103, 114, 105, 100, 68, 105, 109, 46, 120, 32, 61, 32, 37, 105, 10};

.visible .entry _Z15matrix_multiplyPfS_PiS0_S_S0_(
	.param .u64 .ptr .align 1 _Z15matrix_multiplyPfS_PiS0_S_S0__param_0,
	.param .u64 .ptr .align 1 _Z15matrix_multiplyPfS_PiS0_S_S0__param_1,
	.param .u64 .ptr .align 1 _Z15matrix_multiplyPfS_PiS0_S_S0__param_2,
	.param .u64 .ptr .align 1 _Z15matrix_multiplyPfS_PiS0_S_S0__param_3,
	.param .u64 .ptr .align 1 _Z15matrix_multiplyPfS_PiS0_S_S0__param_4,
	.param .u64 .ptr .align 1 _Z15matrix_multiplyPfS_PiS0_S_S0__param_5
)
{
	.local .align 8 .b8 	__local_depot0[8];
	.reg .b64 	%SP;
	.reg .b64 	%SPL;
	.reg .pred 	%p<16>;
	.reg .b32 	%r<62>;
	.reg .b32 	%f<116>;
	.reg .b64 	%rd<38>;

	mov.u64 	%SPL, __local_depot0;
	cvta.local.u64 	%SP, %SPL;
	ld.param.u64 	%rd13, [_Z15matrix_multiplyPfS_PiS0_S_S0__param_0];
	ld.param.u64 	%rd14, [_Z15matrix_multiplyPfS_PiS0_S_S0__param_1];
	ld.param.u64 	%rd15, [_Z15matrix_multiplyPfS_PiS0_S_S0__param_2];
	ld.param.u64 	%rd16, [_Z15matrix_multiplyPfS_PiS0_S_S0__param_3];
	ld.param.u64 	%rd12, [_Z15matrix_multiplyPfS_PiS0_S_S0__param_4];
	cvta.to.global.u64 	%rd1, %rd14;
	cvta.to.global.u64 	%rd2, %rd13;
	cvta.to.global.u64 	%rd3, %rd16;
	cvta.to.global.u64 	%rd4, %rd15;
	mov.u32 	%r35, %ctaid.x;
	mov.u32 	%r1, %ntid.x;
	mov.u32 	%r36, %tid.x;
	mad.lo.s32 	%r52, %r35, %r1, %r36;
	mov.u32 	%r3, %nctaid.x;
	or.b32  	%r37, %r35, %r36;
	setp.ne.s32 	%p1, %r37, 0;
	@%p1 bra 	$L__BB0_2;
	add.u64 	%rd17, %SP, 0;
	add.u64 	%rd18, %SPL, 0;
	st.local.v2.u32 	[%rd18], {%r1, %r3};
	mov.u64 	%rd19, $str;
	cvta.global.u64 	%rd20, %rd19;
	{ // callseq 0, 0
	.param .b64 param0;
	st.param.b64 	[param0], %rd20;
	.param .b64 param1;
	st.param.b64 	[param1], %rd17;
	.param .b32 retval0;
	call.uni (retval0), 
	vprintf, 
	(
	param0, 
	param1
	);
	ld.param.b32 	%r38, [retval0];
	} // callseq 0
$L__BB0_2:
	ld.global.u32 	%r60, [%rd4];
	setp.ge.s32 	%p2, %r52, %r60;
	@%p2 bra 	$L__BB0_23;
	ld.global.u32 	%r61, [%rd3+4];
	add.s64 	%rd5, %rd2, 32;
	mul.lo.s32 	%r6, %r1, %r3;
	cvta.to.global.u64 	%rd6, %rd12;
$L__BB0_4:
	setp.lt.s32 	%p3, %r61, 1;
	@%p3 bra 	$L__BB0_22;
	mov.b32 	%r54, 0;
$L__BB0_6:
	ld.global.u32 	%r12, [%rd3];
	setp.lt.s32 	%p4, %r12, 1;
	mov.f32 	%f115, 0f00000000;
	@%p4 bra 	$L__BB0_20;
	ld.global.u32 	%r42, [%rd4+4];
	mul.lo.s32 	%r13, %r42, %r52;
	mul.lo.s32 	%r14, %r12, %r54;
	and.b32  	%r15, %r12, 15;
	setp.lt.u32 	%p5, %r12, 16;
	mov.b32 	%r58, 0;
	mov.f32 	%f115, 0f00000000;
	@%p5 bra 	$L__BB0_10;
	and.b32  	%r58, %r12, 2147483632;
	neg.s32 	%r56, %r58;
	mul.wide.u32 	%rd21, %r14, 4;
	add.s64 	%rd22, %rd1, %rd21;
	add.s64 	%rd37, %rd22, 32;
	mov.f32 	%f115, 0f00000000;
	mov.u32 	%r55, %r13;
$L__BB0_9:
	.pragma "nounroll";
	mul.wide.s32 	%rd23, %r55, 4;
	add.s64 	%rd24, %rd5, %rd23;
	ld.global.f32 	%f19, [%rd24+-32];
	ld.global.f32 	%f20, [%rd37+-32];
	fma.rn.f32 	%f21, %f19, %f20, %f115;
	ld.global.f32 	%f22, [%rd24+-28];
	ld.global.f32 	%f23, [%rd37+-28];
	fma.rn.f32 	%f24, %f22, %f23, %f21;
	ld.global.f32 	%f25, [%rd24+-24];
	ld.global.f32 	%f26, [%rd37+-24];
	fma.rn.f32 	%f27, %f25, %f26, %f24;
	ld.global.f32 	%f28, [%rd24+-20];
	ld.global.f32 	%f29, [%rd37+-20];
	fma.rn.f32 	%f30, %f28, %f29, %f27;
	ld.global.f32 	%f31, [%rd24+-16];
	ld.global.f32 	%f32, [%rd37+-16];
	fma.rn.f32 	%f33, %f31, %f32, %f30;
	ld.global.f32 	%f34, [%rd24+-12];
	ld.global.f32 	%f35, [%rd37+-12];
	fma.rn.f32 	%f36, %f34, %f35, %f33;
	ld.global.f32 	%f37, [%rd24+-8];
	ld.global.f32 	%f38, [%rd37+-8];
	fma.rn.f32 	%f39, %f37, %f38, %f36;
	ld.global.f32 	%f40, [%rd24+-4];
	ld.global.f32 	%f41, [%rd37+-4];
	fma.rn.f32 	%f42, %f40, %f41, %f39;
	ld.global.f32 	%f43, [%rd24];
	ld.global.f32 	%f44, [%rd37];
	fma.rn.f32 	%f45, %f43, %f44, %f42;
	ld.global.f32 	%f46, [%rd24+4];
	ld.global.f32 	%f47, [%rd37+4];
	fma.rn.f32 	%f48, %f46, %f47, %f45;
	ld.global.f32 	%f49, [%rd24+8];
	ld.global.f32 	%f50, [%rd37+8];
	fma.rn.f32 	%f51, %f49, %f50, %f48;
	ld.global.f32 	%f52, [%rd24+12];
	ld.global.f32 	%f53, [%rd37+12];
	fma.rn.f32 	%f54, %f52, %f53, %f51;
	ld.global.f32 	%f55, [%rd24+16];
	ld.global.f32 	%f56, [%rd37+16];
	fma.rn.f32 	%f57, %f55, %f56, %f54;
	ld.global.f32 	%f58, [%rd24+20];
	ld.global.f32 	%f59, [%rd37+20];
	fma.rn.f32 	%f60, %f58, %f59, %f57;
	ld.global.f32 	%f61, [%rd24+24];
	ld.global.f32 	%f62, [%rd37+24];
	fma.rn.f32 	%f63, %f61, %f62, %f60;
	ld.global.f32 	%f64, [%rd24+28];
	ld.global.f32 	%f65, [%rd37+28];
	fma.rn.f32 	%f115, %f64, %f65, %f63;
	add.s32 	%r56, %r56, 16;
	add.s64 	%rd37, %rd37, 64;
	add.s32 	%r55, %r55, 16;
	setp.ne.s32 	%p6, %r56, 0;
	@%p6 bra 	$L__BB0_9;
$L__BB0_10:
	setp.eq.s32 	%p7, %r15, 0;
	@%p7 bra 	$L__BB0_20;
	and.b32  	%r23, %r12, 7;
	setp.lt.u32 	%p8, %r15, 8;
	@%p8 bra 	$L__BB0_13;
	add.s32 	%r43, %r13, %r58;
	mul.wide.s32 	%rd25, %r43, 4;
	add.s64 	%rd26, %rd2, %rd25;
	ld.global.f32 	%f67, [%rd26];
	add.s32 	%r44, %r14, %r58;
	mul.wide.s32 	%rd27, %r44, 4;
	add.s64 	%rd28, %rd1, %rd27;
	ld.global.f32 	%f68, [%rd28];
	fma.rn.f32 	%f69, %f67, %f68, %f115;
	ld.global.f32 	%f70, [%rd26+4];
	ld.global.f32 	%f71, [%rd28+4];
	fma.rn.f32 	%f72, %f70, %f71, %f69;
	ld.global.f32 	%f73, [%rd26+8];
	ld.global.f32 	%f74, [%rd28+8];
	fma.rn.f32 	%f75, %f73, %f74, %f72;
	ld.global.f32 	%f76, [%rd26+12];
	ld.global.f32 	%f77, [%rd28+12];
	fma.rn.f32 	%f78, %f76, %f77, %f75;
	ld.global.f32 	%f79, [%rd26+16];
	ld.global.f32 	%f80, [%rd28+16];
	fma.rn.f32 	%f81, %f79, %f80, %f78;
	ld.global.f32 	%f82, [%rd26+20];
	ld.global.f32 	%f83, [%rd28+20];
	fma.rn.f32 	%f84, %f82, %f83, %f81;
	ld.global.f32 	%f85, [%rd26+24];
	ld.global.f32 	%f86, [%rd28+24];
	fma.rn.f32 	%f87, %f85, %f86, %f84;
	ld.global.f32 	%f88, [%rd26+28];
	ld.global.f32 	%f89, [%rd28+28];
	fma.rn.f32 	%f115, %f88, %f89, %f87;
	add.s32 	%r58, %r58, 8;
$L__BB0_13:
	setp.eq.s32 	%p9, %r23, 0;
	@%p9 bra 	$L__BB0_20;
	and.b32  	%r26, %r12, 3;
	setp.lt.u32 	%p10, %r23, 4;
	@%p10 bra 	$L__BB0_16;
	add.s32 	%r45, %r13, %r58;
	mul.wide.s32 	%rd29, %r45, 4;
	add.s64 	%rd30, %rd2, %rd29;
	ld.global.f32 	%f91, [%rd30];
	add.s32 	%r46, %r14, %r58;
	mul.wide.s32 	%rd31, %r46, 4;
	add.s64 	%rd32, %rd1, %rd31;
	ld.global.f32 	%f92, [%rd32];
	fma.rn.f32 	%f93, %f91, %f92, %f115;
	ld.global.f32 	%f94, [%rd30+4];
	ld.global.f32 	%f95, [%rd32+4];
	fma.rn.f32 	%f96, %f94, %f95, %f93;
	ld.global.f32 	%f97, [%rd30+8];
	ld.global.f32 	%f98, [%rd32+8];
	fma.rn.f32 	%f99, %f97, %f98, %f96;
	ld.global.f32 	%f100, [%rd30+12];
	ld.global.f32 	%f101, [%rd32+12];
	fma.rn.f32 	%f115, %f100, %f101, %f99;
	add.s32 	%r58, %r58, 4;
$L__BB0_16:
	setp.eq.s32 	%p11, %r26, 0;
	@%p11 bra 	$L__BB0_20;
	add.s32 	%r47, %r13, %r58;
	mul.wide.s32 	%rd33, %r47, 4;
	add.s64 	%rd10, %rd2, %rd33;
	ld.global.f32 	%f102, [%rd10];
	add.s32 	%r48, %r14, %r58;
	mul.wide.s32 	%rd34, %r48, 4;
	add.s64 	%rd11, %rd1, %rd34;
	ld.global.f32 	%f103, [%rd11];
	fma.rn.f32 	%f115, %f102, %f103, %f115;
	setp.eq.s32 	%p12, %r26, 1;
	@%p12 bra 	$L__BB0_20;
	ld.global.f32 	%f104, [%rd10+4];
	ld.global.f32 	%f105, [%rd11+4];
	fma.rn.f32 	%f115, %f104, %f105, %f115;
	setp.eq.s32 	%p13, %r26, 2;
	@%p13 bra 	$L__BB0_20;
	ld.global.f32 	%f106, [%rd10+8];
	ld.global.f32 	%f107, [%rd11+8];
	fma.rn.f32 	%f115, %f106, %f107, %f115;
$L__BB0_20:
	mad.lo.s32 	%r49, %r61, %r52, %r54;
	mul.wide.s32 	%rd35, %r49, 4;
	add.s64 	%rd36, %rd6, %rd35;
	st.global.f32 	[%rd36], %f115;
	add.s32 	%r54, %r54, 1;
	ld.global.u32 	%r61, [%rd3+4];
	setp.lt.s32 	%p14, %r54, %r61;
	@%p14 bra 	$L__BB0_6;
	ld.global.u32 	%r60, [%rd4];
$L__BB0_22:
	add.s32 	%r52, %r52, %r6;
	setp.lt.s32 	%p15, %r52, %r60;
	@%p15 bra 	$L__BB0_4;
$L__BB0_23:
	ret;

}
	// .globl	_Z12wmma_exampleP6__halfS0_Pfiii
.visible .entry _Z12wmma_exampleP6__halfS0_Pfiii(
	.param .u64 .ptr .align 1 _Z12wmma_exampleP6__halfS0_Pfiii_param_0,
	.param .u64 .ptr .align 1 _Z12wmma_exampleP6__halfS0_Pfiii_param_1,
	.param .u64 .ptr .align 1 _Z12wmma_exampleP6__halfS0_Pfiii_param_2,
	.param .u32 _Z12wmma_exampleP6__halfS0_Pfiii_param_3,
	.param .u32 _Z12wmma_exampleP6__halfS0_Pfiii_param_4,
	.param .u32 _Z12wmma_exampleP6__halfS0_Pfiii_param_5
)
{
	.reg .pred 	%p<14>;
	.reg .b32 	%r<128>;
	.reg .b32 	%f<171>;
	.reg .b64 	%rd<39>;

	ld.param.u64 	%rd7, [_Z12wmma_exampleP6__halfS0_Pfiii_param_1];
	ld.param.u64 	%rd6, [_Z12wmma_exampleP6__halfS0_Pfiii_param_2];
	ld.param.u32 	%r20, [_Z12wmma_exampleP6__halfS0_Pfiii_param_3];
	ld.param.u32 	%r21, [_Z12wmma_exampleP6__halfS0_Pfiii_param_4];
	ld.param.u32 	%r22, [_Z12wmma_exampleP6__halfS0_Pfiii_param_5];
	cvta.to.global.u64 	%rd1, %rd7;
	setp.lt.s32 	%p2, %r22, 1;
	@%p2 bra 	$L__BB1_17;
	mov.u32 	%r24, %ctaid.x;
	cvta.to.global.u64 	%rd8, %rd6;
	mov.u32 	%r25, %tid.x;
	mov.u32 	%r26, %ntid.x;
	mad.lo.s32 	%r27, %r24, %r26, %r25;
	div.u32 	%r28, %r27, %r24;
	shl.b32 	%r29, %r28, 4;
	mov.u32 	%r30, %tid.y;
	mov.u32 	%r31, %ntid.y;
	mov.u32 	%r32, %ctaid.y;
	mad.lo.s32 	%r33, %r32, %r31, %r30;
	shl.b32 	%r35, %r33, 4;
	setp.lt.s32 	%p3, %r29, %r20;
	setp.lt.s32 	%p4, %r35, %r21;
	and.pred  	%p1, %p3, %p4;
	mul.lo.s32 	%r36, %r29, %r20;
	cvt.s64.s32 	%rd2, %r36;
	mul.lo.s32 	%r1, %r22, %r35;
	cvt.u64.u32 	%rd9, %r35;
	add.s64 	%rd10, %rd2, %rd9;
	shl.b64 	%rd11, %rd10, 2;
	add.s64 	%rd3, %rd8, %rd11;
	add.s32 	%r37, %r22, -1;
	shr.u32 	%r38, %r37, 4;
	add.s32 	%r2, %r38, 1;
	and.b32  	%r3, %r2, 3;
	setp.lt.u32 	%p5, %r22, 49;
	mov.b32 	%r124, 0;
	mov.f32 	%f115, 0f00000000;
	mov.f32 	%f116, %f115;
	mov.f32 	%f117, %f115;
	mov.f32 	%f118, %f115;
	mov.f32 	%f119, %f115;
	mov.f32 	%f120, %f115;
	mov.f32 	%f121, %f115;
	mov.f32 	%f122, %f115;
	@%p5 bra 	$L__BB1_12;
	and.b32  	%r40, %r2, 536870908;
	neg.s32 	%r121, %r40;
	mov.b32 	%r124, 0;
	mov.f32 	%f115, 0f00000000;
	not.pred 	%p6, %p1;
	mov.u32 	%r122, %r1;
$L__BB1_3:
	ld.param.u64 	%rd37, [_Z12wmma_exampleP6__halfS0_Pfiii_param_0];
	cvt.u64.u32 	%rd12, %r124;
	add.s64 	%rd13, %rd12, %rd2;
	cvta.to.global.u64 	%rd14, %rd37;
	shl.b64 	%rd15, %rd13, 1;
	add.s64 	%rd4, %rd14, %rd15;
	@%p6 bra 	$L__BB1_5;
	wmma.load.a.sync.aligned.row.m16n16k16.global.f16 	{%r41, %r42, %r43, %r44, %r45, %r46, %r47, %r48}, [%rd4], %r20;
	mul.wide.u32 	%rd16, %r122, 2;
	add.s64 	%rd17, %rd1, %rd16;
	wmma.load.b.sync.aligned.col.m16n16k16.global.f16 	{%r49, %r50, %r51, %r52, %r53, %r54, %r55, %r56}, [%rd17], %r22;
	wmma.mma.sync.aligned.row.col.m16n16k16.f32.f32 {%f122, %f121, %f120, %f119, %f118, %f117, %f116, %f115}, {%r41, %r42, %r43, %r44, %r45, %r46, %r47, %r48}, {%r49, %r50, %r51, %r52, %r53, %r54, %r55, %r56}, {%f122, %f121, %f120, %f119, %f118, %f117, %f116, %f115};
	wmma.store.d.sync.aligned.row.m16n16k16.global.f32 	[%rd3], {%f122, %f121, %f120, %f119, %f118, %f117, %f116, %f115}, %r20;
$L__BB1_5:
	@%p6 bra 	$L__BB1_7;
	add.s64 	%rd18, %rd4, 32;
	wmma.load.a.sync.aligned.row.m16n16k16.global.f16 	{%r57, %r58, %r59, %r60, %r61, %r62, %r63, %r64}, [%rd18], %r20;
	mul.wide.u32 	%rd19, %r122, 2;
	add.s64 	%rd20, %rd1, %rd19;
	add.s64 	%rd21, %rd20, 32;
	wmma.load.b.sync.aligned.col.m16n16k16.global.f16 	{%r65, %r66, %r67, %r68, %r69, %r70, %r71, %r72}, [%rd21], %r22;
	wmma.mma.sync.aligned.row.col.m16n16k16.f32.f32 {%f122, %f121, %f120, %f119, %f118, %f117, %f116, %f115}, {%r57, %r58, %r59, %r60, %r61, %r62, %r63, %r64}, {%r65, %r66, %r67, %r68, %r69, %r70, %r71, %r72}, {%f122, %f121, %f120, %f119, %f118, %f117, %f116, %f115};
	wmma.store.d.sync.aligned.row.m16n16k16.global.f32 	[%rd3], {%f122, %f121, %f120, %f119, %f118, %f117, %f116, %f115}, %r20;
$L__BB1_7:
	@%p6 bra 	$L__BB1_9;
	add.s64 	%rd22, %rd4, 64;
	wmma.load.a.sync.aligned.row.m16n16k16.global.f16 	{%r73, %r74, %r75, %r76, %r77, %r78, %r79, %r80}, [%rd22], %r20;
	mul.wide.u32 	%rd23, %r122, 2;
	add.s64 	%rd24, %rd1, %rd23;
	add.s64 	%rd25, %rd24, 64;
	wmma.load.b.sync.aligned.col.m16n16k16.global.f16 	{%r81, %r82, %r83, %r84, %r85, %r86, %r87, %r88}, [%rd25], %r22;
	wmma.mma.sync.aligned.row.col.m16n16k16.f32.f32 {%f122, %f121, %f120, %f119, %f118, %f117, %f116, %f115}, {%r73, %r74, %r75, %r76, %r77, %r78, %r79, %r80}, {%r81, %r82, %r83, %r84, %r85, %r86, %r87, %r88}, {%f122, %f121, %f120, %f119, %f118, %f117, %f116, %f115};
	wmma.store.d.sync.aligned.row.m16n16k16.global.f32 	[%rd3], {%f122, %f121, %f120, %f119, %f118, %f117, %f116, %f115}, %r20;
$L__BB1_9:
	@%p6 bra 	$L__BB1_11;
	add.s64 	%rd26, %rd4, 96;
	wmma.load.a.sync.aligned.row.m16n16k16.global.f16 	{%r89, %r90, %r91, %r92, %r93, %r94, %r95, %r96}, [%rd26], %r20;
	mul.wide.u32 	%rd27, %r122, 2;
	add.s64 	%rd28, %rd1, %rd27;
	add.s64 	%rd29, %rd28, 96;
	wmma.load.b.sync.aligned.col.m16n16k16.global.f16 	{%r97, %r98, %r99, %r100, %r101, %r102, %r103, %r104}, [%rd29], %r22;
	wmma.mma.sync.aligned.row.col.m16n16k16.f32.f32 {%f122, %f121, %f120, %f119, %f118, %f117, %f116, %f115}, {%r89, %r90, %r91, %r92, %r93, %r94, %r95, %r96}, {%r97, %r98, %r99, %r100, %r101, %r102, %r103, %r104}, {%f122, %f121, %f120, %f119, %f118, %f117, %f116, %f115};
	wmma.store.d.sync.aligned.row.m16n16k16.global.f32 	[%rd3], {%f122, %f121, %f120, %f119, %f118, %f117, %f116, %f115}, %r20;
$L__BB1_11:
	add.s32 	%r124, %r124, 64;
	add.s32 	%r122, %r122, 64;
	add.s32 	%r121, %r121, 4;
	setp.ne.s32 	%p10, %r121, 0;
	@%p10 bra 	$L__BB1_3;
$L__BB1_12:
	setp.eq.s32 	%p11, %r3, 0;
	@%p11 bra 	$L__BB1_17;
	add.s32 	%r126, %r124, %r1;
	neg.s32 	%r125, %r3;
	not.pred 	%p12, %p1;
$L__BB1_14:
	.pragma "nounroll";
	@%p12 bra 	$L__BB1_16;
	ld.param.u64 	%rd38, [_Z12wmma_exampleP6__halfS0_Pfiii_param_0];
	cvt.u64.u32 	%rd30, %r124;
	add.s64 	%rd31, %rd30, %rd2;
	cvta.to.global.u64 	%rd32, %rd38;
	shl.b64 	%rd33, %rd31, 1;
	add.s64 	%rd34, %rd32, %rd33;
	wmma.load.a.sync.aligned.row.m16n16k16.global.f16 	{%r105, %r106, %r107, %r108, %r109, %r110, %r111, %r112}, [%rd34], %r20;
	mul.wide.u32 	%rd35, %r126, 2;
	add.s64 	%rd36, %rd1, %rd35;
	wmma.load.b.sync.aligned.col.m16n16k16.global.f16 	{%r113, %r114, %r115, %r116, %r117, %r118, %r119, %r120}, [%rd36], %r22;
	wmma.mma.sync.aligned.row.col.m16n16k16.f32.f32 {%f122, %f121, %f120, %f119, %f118, %f117, %f116, %f115}, {%r105, %r106, %r107, %r108, %r109, %r110, %r111, %r112}, {%r113, %r114, %r115, %r116, %r117, %r118, %r119, %r120}, {%f122, %f121, %f120, %f119, %f118, %f117, %f116, %f115};
	wmma.store.d.sync.aligned.row.m16n16k16.global.f32 	[%rd3], {%f122, %f121, %f120, %f119, %f118, %f117, %f116, %f115}, %r20;
$L__BB1_16:
	add.s32 	%r124, %r124, 16;
	add.s32 	%r126, %r126, 16;
	add.s32 	%r125, %r125, 1;
	setp.ne.s32 	%p13, %r125, 0;
	@%p13 bra 	$L__BB1_14;
$L__BB1_17:
	ret;

}


// ===== COMPILED SASS (sm_100) =====

	.target	sm_100

	.elftype	@"ET_EXEC"


//--------------------- .note.nv.tkinfo           --------------------------
	.section	.note.nv.tkinfo,"",@"SHT_NOTE"
	.sectionflags	@"SHF_NOTE_NV_TKINFO"
	.tkinfo
        /*0018*/ 	.word	0x00000002
        /*0030*/ 	.string	""
        /*0030*/ 	.string	"ptxas"
        /*0030*/ 	.string	"Cuda compilation tools, release 13.0, V13.0.88"
        /*0030*/ 	.string	"Build cuda_13.0.r13.0/compiler.36424714_0"
        /*0030*/ 	.string	"-arch sm_100 -m 64 "



//--------------------- .note.nv.cuinfo           --------------------------
	.section	.note.nv.cuinfo,"",@"SHT_NOTE"
	.sectionflags	@"SHF_NOTE_NV_CUINFO"
        /*0018*/ 	.short	0x0002
        /*001a*/ 	.short	0x0064
        /*001c*/ 	.short	0x0082
	.zero		2


//--------------------- .nv.info                  --------------------------
	.section	.nv.info,"",@"SHT_CUDA_INFO"
	.align	4


	//----- nvinfo : EIATTR_REGCOUNT
	.align		4
        /*0000*/ 	.byte	0x04, 0x2f
        /*0002*/ 	.short	(.L_2 - .L_1)
	.align		4
.L_1:
        /*0004*/ 	.word	index@(_Z15matrix_multiplyPfS_PiS0_S_S0_)
        /*0008*/ 	.word	0x00000020


	//----- nvinfo : EIATTR_FRAME_SIZE
	.align		4
.L_2:
        /*000c*/ 	.byte	0x04, 0x11
        /*000e*/ 	.short	(.L_4 - .L_3)
	.align		4
.L_3:
        /*0010*/ 	.word	index@(_Z15matrix_multiplyPfS_PiS0_S_S0_)
        /*0014*/ 	.word	0x00000008


	//----- nvinfo : EIATTR_REGCOUNT
	.align		4
.L_4:
        /*0018*/ 	.byte	0x04, 0x2f
        /*001a*/ 	.short	(.L_6 - .L_5)
	.align		4
.L_5:
        /*001c*/ 	.word	index@(_Z12wmma_exampleP6__halfS0_Pfiii)
        /*0020*/ 	.word	0x00000028


	//----- nvinfo : EIATTR_FRAME_SIZE
	.align		4
.L_6:
        /*0024*/ 	.byte	0x04, 0x11
        /*0026*/ 	.short	(.L_8 - .L_7)
	.align		4
.L_7:
        /*0028*/ 	.word	index@(_Z12wmma_exampleP6__halfS0_Pfiii)
        /*002c*/ 	.word	0x00000000


	//----- nvinfo : EIATTR_MIN_STACK_SIZE
	.align		4
.L_8:
        /*0030*/ 	.byte	0x04, 0x12
        /*0032*/ 	.short	(.L_10 - .L_9)
	.align		4
.L_9:
        /*0034*/ 	.word	index@(_Z12wmma_exampleP6__halfS0_Pfiii)
        /*0038*/ 	.word	0x00000000


	//----- nvinfo : EIATTR_MIN_STACK_SIZE
	.align		4
.L_10:
        /*003c*/ 	.byte	0x04, 0x12
        /*003e*/ 	.short	(.L_12 - .L_11)
	.align		4
.L_11:
        /*0040*/ 	.word	index@(_Z15matrix_multiplyPfS_PiS0_S_S0_)
        /*0044*/ 	.word	0x00000008
.L_12:


//--------------------- .nv.compat                --------------------------
	.section	.nv.compat,"",@"SHT_CUDA_COMPAT_INFO"
	.align	4
        /*0000*/ 	.byte	0x02, 0x09, 0x00, 0x00, 0x02, 0x02, 0x01, 0x00, 0x02, 0x05, 0x05, 0x00, 0x03, 0x07, 0x01, 0x01
        /*0010*/ 	.byte	0x02, 0x03, 0x00, 0x00, 0x02, 0x06, 0x01, 0x00, 0x04, 0x0b, 0x08, 0x00, 0x09, 0x00, 0x00, 0x00
        /*0020*/ 	.byte	0x00, 0x00, 0x00, 0x00


//--------------------- .nv.info._Z12wmma_exampleP6__halfS0_Pfiii --------------------------
	.section	.nv.info._Z12wmma_exampleP6__halfS0_Pfiii,"",@"SHT_CUDA_INFO"
	.sectionflags	@""
	.align	4


	//----- nvinfo : EIATTR_CUDA_API_VERSION
	.align		4
        /*0000*/ 	.byte	0x04, 0x37
        /*0002*/ 	.short	(.L_14 - .L_13)
.L_13:
        /*0004*/ 	.word	0x00000082


	//----- nvinfo : EIATTR_KPARAM_INFO
	.align		4
.L_14:
        /*0008*/ 	.byte	0x04, 0x17
        /*000a*/ 	.short	(.L_16 - .L_15)
.L_15:
        /*000c*/ 	.word	0x00000000
        /*0010*/ 	.short	0x0005
        /*0012*/ 	.short	0x0020
        /*0014*/ 	.byte	0x00, 0xf0, 0x11, 0x00


	//----- nvinfo : EIATTR_KPARAM_INFO
	.align		4
.L_16:
        /*0018*/ 	.byte	0x04, 0x17
        /*001a*/ 	.short	(.L_18 - .L_17)
.L_17:
        /*001c*/ 	.word	0x00000000
        /*0020*/ 	.short	0x0004
        /*0022*/ 	.short	0x001c
        /*0024*/ 	.byte	0x00, 0xf0, 0x11, 0x00


	//----- nvinfo : EIATTR_KPARAM_INFO
	.align		4
.L_18:
        /*0028*/ 	.byte	0x04, 0x17
        /*002a*/ 	.short	(.L_20 - .L_19)
.L_19:
        /*002c*/ 	.word	0x00000000
        /*0030*/ 	.short	0x0003
        /*0032*/ 	.short	0x0018
        /*0034*/ 	.byte	0x00, 0xf0, 0x11, 0x00


	//----- nvinfo : EIATTR_KPARAM_INFO
	.align		4
.L_20:
        /*0038*/ 	.byte	0x04, 0x17
        /*003a*/ 	.short	(.L_22 - .L_21)
.L_21:
        /*003c*/ 	.word	0x00000000
        /*0040*/ 	.short	0x0002
        /*0042*/ 	.short	0x0010
        /*0044*/ 	.byte	0x00, 0xf5, 0x21, 0x00


	//----- nvinfo : EIATTR_KPARAM_INFO
	.align		4
.L_22:
        /*0048*/ 	.byte	0x04, 0x17
        /*004a*/ 	.short	(.L_24 - .L_23)
.L_23:
        /*004c*/ 	.word	0x00000000
        /*0050*/ 	.short	0x0001
        /*0052*/ 	.short	0x0008
        /*0054*/ 	.byte	0x00, 0xf5, 0x21, 0x00


	//----- nvinfo : EIATTR_KPARAM_INFO
	.align		4
.L_24:
        /*0058*/ 	.byte	0x04, 0x17
        /*005a*/ 	.short	(.L_26 - .L_25)
.L_25:
        /*005c*/ 	.word	0x00000000
        /*0060*/ 	.short	0x0000
        /*0062*/ 	.short	0x0000
        /*0064*/ 	.byte	0x00, 0xf5, 0x21, 0x00


	//----- nvinfo : EIATTR_SPARSE_MMA_MASK
	.align		4
.L_26:
        /*0068*/ 	.byte	0x03, 0x50
        /*006a*/ 	.short	0x0000


	//----- nvinfo : EIATTR_WMMA_USED
	.align		4
        /*006c*/ 	.byte	0x01, 0x2b
	.zero		2


	//----- nvinfo : EIATTR_MAXREG_COUNT
	.align		4
        /*0070*/ 	.byte	0x03, 0x1b
        /*0072*/ 	.short	0x00ff


	//----- nvinfo : EIATTR_MERCURY_ISA_VERSION
	.align		4
        /*0074*/ 	.byte	0x03, 0x5f
        /*0076*/ 	.short	0x0101


	//----- nvinfo : EIATTR_VRC_CTA_INIT_COUNT
	.align		4
        /*0078*/ 	.byte	0x02, 0x4a
	.zero		1
	.zero		1


	//----- nvinfo : EIATTR_EXIT_INSTR_OFFSETS
	.align		4
        /*007c*/ 	.byte	0x04, 0x1c
        /*007e*/ 	.short	(.L_28 - .L_27)


	//   ....[0]....
.L_27:
        /*0080*/ 	.word	0x00000030


	//   ....[1]....
        /*0084*/ 	.word	0x00000dc0


	//   ....[2]....
        /*0088*/ 	.word	0x000010d0


	//----- nvinfo : EIATTR_CRS_STACK_SIZE
	.align		4
.L_28:
        /*008c*/ 	.byte	0x04, 0x1e
        /*008e*/ 	.short	(.L_30 - .L_29)
.L_29:
        /*0090*/ 	.word	0x00000000


	//----- nvinfo : EIATTR_CBANK_PARAM_SIZE
	.align		4
.L_30:
        /*0094*/ 	.byte	0x03, 0x19
        /*0096*/ 	.short	0x0024


	//----- nvinfo : EIATTR_PARAM_CBANK
	.align		4
        /*0098*/ 	.byte	0x04, 0x0a
        /*009a*/ 	.short	(.L_32 - .L_31)
	.align		4
.L_31:
        /*009c*/ 	.word	index@(.nv.constant0._Z12wmma_exampleP6__halfS0_Pfiii)
        /*00a0*/ 	.short	0x0380
        /*00a2*/ 	.short	0x0024


	//----- nvinfo : EIATTR_SW_WAR
	.align		4
.L_32:
        /*00a4*/ 	.byte	0x04, 0x36
        /*00a6*/ 	.short	(.L_34 - .L_33)
.L_33:
        /*00a8*/ 	.word	0x00000008
.L_34:


//--------------------- .nv.info._Z15matrix_multiplyPfS_PiS0_S_S0_ --------------------------
	.section	.nv.info._Z15matrix_multiplyPfS_PiS0_S_S0_,"",@"SHT_CUDA_INFO"
	.sectionflags	@""
	.align	4


	//----- nvinfo : EIATTR_CUDA_API_VERSION
	.align		4
        /*0000*/ 	.byte	0x04, 0x37
        /*0002*/ 	.short	(.L_36 - .L_35)
.L_35:
        /*0004*/ 	.word	0x00000082


	//----- nvinfo : EIATTR_KPARAM_INFO
	.align		4
.L_36:
        /*0008*/ 	.byte	0x04, 0x17
        /*000a*/ 	.short	(.L_38 - .L_37)
.L_37:
        /*000c*/ 	.word	0x00000000
        /*0010*/ 	.short	0x0005
        /*0012*/ 	.short	0x0028
        /*0014*/ 	.byte	0x00, 0xf5, 0x21, 0x00


	//----- nvinfo : EIATTR_KPARAM_INFO
	.align		4
.L_38:
        /*0018*/ 	.byte	0x04, 0x17
        /*001a*/ 	.short	(.L_40 - .L_39)
.L_39:
        /*001c*/ 	.word	0x00000000
        /*0020*/ 	.short	0x0004
        /*0022*/ 	.short	0x0020
        /*0024*/ 	.byte	0x00, 0xf5, 0x21, 0x00


	//----- nvinfo : EIATTR_KPARAM_INFO
	.align		4
.L_40:
        /*0028*/ 	.byte	0x04, 0x17
        /*002a*/ 	.short	(.L_42 - .L_41)
.L_41:
        /*002c*/ 	.word	0x00000000
        /*0030*/ 	.short	0x0003
        /*0032*/ 	.short	0x0018
        /*0034*/ 	.byte	0x00, 0xf5, 0x21, 0x00


	//----- nvinfo : EIATTR_KPARAM_INFO
	.align		4
.L_42:
        /*0038*/ 	.byte	0x04, 0x17
        /*003a*/ 	.short	(.L_44 - .L_43)
.L_43:
        /*003c*/ 	.word	0x00000000
        /*0040*/ 	.short	0x0002
        /*0042*/ 	.short	0x0010
        /*0044*/ 	.byte	0x00, 0xf5, 0x21, 0x00


	//----- nvinfo : EIATTR_KPARAM_INFO
	.align		4
.L_44:
        /*0048*/ 	.byte	0x04, 0x17
        /*004a*/ 	.short	(.L_46 - .L_45)
.L_45:
        /*004c*/ 	.word	0x00000000
        /*0050*/ 	.short	0x0001
        /*0052*/ 	.short	0x0008
        /*0054*/ 	.byte	0x00, 0xf5, 0x21, 0x00


	//----- nvinfo : EIATTR_KPARAM_INFO
	.align		4
.L_46:
        /*0058*/ 	.byte	0x04, 0x17
        /*005a*/ 	.short	(.L_48 - .L_47)
.L_47:
        /*005c*/ 	.word	0x00000000
        /*0060*/ 	.short	0x0000
        /*0062*/ 	.short	0x0000
        /*0064*/ 	.byte	0x00, 0xf5, 0x21, 0x00


	//----- nvinfo : EIATTR_SPARSE_MMA_MASK
	.align		4
.L_48:
        /*0068*/ 	.byte	0x03, 0x50
        /*006a*/ 	.short	0x0000


	//----- nvinfo : EIATTR_MAXREG_COUNT
	.align		4
        /*006c*/ 	.byte	0x03, 0x1b
        /*006e*/ 	.short	0x00ff


	//----- nvinfo : EIATTR_EXTERNS
	.align		4
        /*0070*/ 	.byte	0x04, 0x0f
        /*0072*/ 	.short	(.L_50 - .L_49)


	//   ....[0]....
	.align		4
.L_49:
        /*0074*/ 	.word	index@(vprintf)


	//----- nvinfo : EIATTR_MERCURY_ISA_VERSION
	.align		4
.L_50:
        /*0078*/ 	.byte	0x03, 0x5f
        /*007a*/ 	.short	0x0101


	//----- nvinfo : EIATTR_VRC_CTA_INIT_COUNT
	.align		4
        /*007c*/ 	.byte	0x02, 0x4a
	.zero		1
	.zero		1


	//----- nvinfo : EIATTR_SYSCALL_OFFSETS
	.align		4
        /*0080*/ 	.byte	0x04, 0x46
        /*0082*/ 	.short	(.L_52 - .L_51)


	//   ....[0]....
.L_51:
        /*0084*/ 	.word	0x00000160


	//----- nvinfo : EIATTR_EXIT_INSTR_OFFSETS
	.align		4
.L_52:
        /*0088*/ 	.byte	0x04, 0x1c
        /*008a*/ 	.short	(.L_54 - .L_53)


	//   ....[0]....
.L_53:
        /*008c*/ 	.word	0x000001b0


	//   ....[1]....
        /*0090*/ 	.word	0x00000d70


	//----- nvinfo : EIATTR_CRS_STACK_SIZE
	.align		4
.L_54:
        /*0094*/ 	.byte	0x04, 0x1e
        /*0096*/ 	.short	(.L_56 - .L_55)
.L_55:
        /*0098*/ 	.word	0x00000000


	//----- nvinfo : EIATTR_CBANK_PARAM_SIZE
	.align		4
.L_56:
        /*009c*/ 	.byte	0x03, 0x19
        /*009e*/ 	.short	0x0030


	//----- nvinfo : EIATTR_PARAM_CBANK
	.align		4
        /*00a0*/ 	.byte	0x04, 0x0a
        /*00a2*/ 	.short	(.L_58 - .L_57)
	.align		4
.L_57:
        /*00a4*/ 	.word	index@(.nv.constant0._Z15matrix_multiplyPfS_PiS0_S_S0_)
        /*00a8*/ 	.short	0x0380
        /*00aa*/ 	.short	0x0030


	//----- nvinfo : EIATTR_SW_WAR
	.align		4
.L_58:
        /*00ac*/ 	.byte	0x04, 0x36
        /*00ae*/ 	.short	(.L_60 - .L_59)
.L_59:
        /*00b0*/ 	.word	0x00000008
.L_60:


//--------------------- .nv.callgraph             --------------------------
	.section	.nv.callgraph,"",@"SHT_CUDA_CALLGRAPH"
	.align	4
	.sectionentsize	8
	.align		4
        /*0000*/ 	.word	0x00000000
	.align		4
        /*0004*/ 	.word	0xffffffff
	.align		4
        /*0008*/ 	.word	index@(_Z15matrix_multiplyPfS_PiS0_S_S0_)
	.align		4
        /*000c*/ 	.word	index@(vprintf)
	.align		4
        /*0010*/ 	.word	0x00000000
	.align		4
        /*0014*/ 	.word	0xfffffffe
	.align		4
        /*0018*/ 	.word	0x00000000
	.align		4
        /*001c*/ 	.word	0xfffffffd
	.align		4
        /*0020*/ 	.word	0x00000000
	.align		4
        /*0024*/ 	.word	0xfffffffc


//--------------------- .nv.constant4             --------------------------
	.section	.nv.constant4,"a",@progbits
	.align	8
	.align		8
.nv.constant4:
        /*0000*/ 	.dword	$str
	.align		8
        /*0008*/ 	.dword	vprintf


//--------------------- .text._Z12wmma_exampleP6__halfS0_Pfiii --------------------------
	.section	.text._Z12wmma_exampleP6__halfS0_Pfiii,"ax",@progbits
	.align	128
        .global         _Z12wmma_exampleP6__halfS0_Pfiii
        .type           _Z12wmma_exampleP6__halfS0_Pfiii,@function
        .size           _Z12wmma_exampleP6__halfS0_Pfiii,(.L_x_22 - _Z12wmma_exampleP6__halfS0_Pfiii)
        .other          _Z12wmma_exampleP6__halfS0_Pfiii,@"STO_CUDA_ENTRY STV_DEFAULT"
_Z12wmma_exampleP6__halfS0_Pfiii:
.text._Z12wmma_exampleP6__halfS0_Pfiii:
[----:B------:R-:W-:Y:S08]  /*0000*/  LDC R1, c[0x0][0x37c] ;  /* 0x0000df00ff017b82 */ /* 0x000ff00000000800 */
[----:B------:R-:W0:Y:S02]  /*0010*/  LDC R8, c[0x0][0x3a0] ;  /* 0x0000e800ff087b82 */ /* 0x000e240000000800 */
[----:B0-----:R-:W-:-:S13]  /*0020*/  ISETP.GE.AND P0, PT, R8, 0x1, PT ;  /* 0x000000010800780c */ /* 0x001fda0003f06270 */
[----:B------:R-:W-:Y:S05]  /*0030*/  @!P0 EXIT ;  /* 0x000000000000894d */ /* 0x000fea0003800000 */
[----:B------:R-:W0:Y:S01]  /*0040*/  S2UR UR4, SR_CTAID.X ;  /* 0x00000000000479c3 */ /* 0x000e220000002500 */
[----:B------:R-:W1:Y:S01]  /*0050*/  S2R R0, SR_TID.X ;  /* 0x0000000000007919 */ /* 0x000e620000002100 */
[----:B------:R-:W2:Y:S01]  /*0060*/  LDCU.128 UR8, c[0x0][0x390] ;  /* 0x00007200ff0877ac */ /* 0x000ea20008000c00 */
[----:B------:R-:W-:Y:S02]  /*0070*/  CS2R R14, SRZ ;  /* 0x00000000000e7805 */ /* 0x000fe4000001ff00 */
[----:B------:R-:W-:Y:S02]  /*0080*/  CS2R R12, SRZ ;  /* 0x00000000000c7805 */ /* 0x000fe4000001ff00 */
[----:B------:R-:W-:Y:S01]  /*0090*/  CS2R R10, SRZ ;  /* 0x00000000000a7805 */ /* 0x000fe2000001ff00 */
[----:B------:R-:W1:Y:S01]  /*00a0*/  LDC R5, c[0x0][0x360] ;  /* 0x0000d800ff057b82 */ /* 0x000e620000000800 */
[----:B------:R-:W3:Y:S01]  /*00b0*/  LDCU UR5, c[0x0][0x364] ;  /* 0x00006c80ff0577ac */ /* 0x000ee20008000800 */
[----:B0-----:R-:W0:Y:S01]  /*00c0*/  I2F.U32.RP R4, UR4 ;  /* 0x0000000400047d06 */ /* 0x001e220008209000 */
[----:B------:R-:W-:Y:S01]  /*00d0*/  ISETP.NE.U32.AND P2, PT, RZ, UR4, PT ;  /* 0x00000004ff007c0c */ /* 0x000fe2000bf45070 */
[----:B-1----:R-:W-:-:S06]  /*00e0*/  IMAD R0, R5, UR4, R0 ;  /* 0x0000000405007c24 */ /* 0x002fcc000f8e0200 */
[----:B0-----:R-:W0:Y:S02]  /*00f0*/  MUFU.RCP R4, R4 ;  /* 0x0000000400047308 */ /* 0x001e240000001000 */
[----:B0-----:R-:W-:-:S06]  /*0100*/  VIADD R2, R4, 0xffffffe ;  /* 0x0ffffffe04027836 */ /* 0x001fcc0000000000 */
[----:B------:R0:W1:Y:S02]  /*0110*/  F2I.FTZ.U32.TRUNC.NTZ R3, R2 ;  /* 0x0000000200037305 */ /* 0x000064000021f000 */
[----:B0-----:R-:W-:Y:S02]  /*0120*/  IMAD.MOV.U32 R2, RZ, RZ, RZ ;  /* 0x000000ffff027224 */ /* 0x001fe400078e00ff */
[----:B-1----:R-:W-:-:S04]  /*0130*/  IMAD.MOV R7, RZ, RZ, -R3 ;  /* 0x000000ffff077224 */ /* 0x002fc800078e0a03 */
[----:B------:R-:W-:-:S04]  /*0140*/  IMAD R7, R7, UR4, RZ ;  /* 0x0000000407077c24 */ /* 0x000fc8000f8e02ff */
[----:B------:R-:W-:Y:S02]  /*0150*/  IMAD.HI.U32 R3, R3, R7, R2 ;  /* 0x0000000703037227 */ /* 0x000fe400078e0002 */
[----:B------:R-:W3:Y:S04]  /*0160*/  S2R R2, SR_TID.Y ;  /* 0x0000000000027919 */ /* 0x000ee80000002200 */
[----:B------:R-:W-:-:S04]  /*0170*/  IMAD.HI.U32 R3, R3, R0, RZ ;  /* 0x0000000003037227 */ /* 0x000fc800078e00ff */
[----:B------:R-:W-:-:S04]  /*0180*/  IMAD.MOV R5, RZ, RZ, -R3 ;  /* 0x000000ffff057224 */ /* 0x000fc800078e0a03 */
[----:B------:R-:W-:Y:S02]  /*0190*/  IMAD R0, R5, UR4, R0 ;  /* 0x0000000405007c24 */ /* 0x000fe4000f8e0200 */
[----:B------:R-:W3:Y:S03]  /*01a0*/  S2R R5, SR_CTAID.Y ;  /* 0x0000000000057919 */ /* 0x000ee60000002600 */
[----:B------:R-:W-:-:S13]  /*01b0*/  ISETP.GE.U32.AND P0, PT, R0, UR4, PT ;  /* 0x0000000400007c0c */ /* 0x000fda000bf06070 */
[----:B------:R-:W-:Y:S02]  /*01c0*/  @P0 VIADD R0, R0, -UR4 ;  /* 0x8000000400000c36 */ /* 0x000fe40008000000 */
[----:B------:R-:W-:-:S03]  /*01d0*/  @P0 VIADD R3, R3, 0x1 ;  /* 0x0000000103030836 */ /* 0x000fc60000000000 */
[----:B------:R-:W-:Y:S01]  /*01e0*/  ISETP.GE.U32.AND P1, PT, R0, UR4, PT ;  /* 0x0000000400007c0c */ /* 0x000fe2000bf26070 */
[----:B---3--:R-:W-:-:S12]  /*01f0*/  IMAD R2, R5, UR5, R2 ;  /* 0x0000000505027c24 */ /* 0x008fd8000f8e0202 */
[----:B------:R-:W-:Y:S01]  /*0200*/  @P1 VIADD R3, R3, 0x1 ;  /* 0x0000000103031836 */ /* 0x000fe20000000000 */
[----:B------:R-:W-:Y:S01]  /*0210*/  @!P2 LOP3.LUT R3, RZ, UR4, RZ, 0x33, !PT ;  /* 0x00000004ff03ac12 */ /* 0x000fe2000f8e33ff */
[----:B------:R-:W-:Y:S01]  /*0220*/  IMAD.SHL.U32 R5, R2, 0x10, RZ ;  /* 0x0000001002057824 */ /* 0x000fe200078e00ff */
[----:B------:R-:W0:Y:S03]  /*0230*/  LDCU.64 UR4, c[0x0][0x358] ;  /* 0x00006b00ff0477ac */ /* 0x000e260008000a00 */
[----:B------:R-:W-:Y:S01]  /*0240*/  IMAD.SHL.U32 R4, R3, 0x10, RZ ;  /* 0x0000001003047824 */ /* 0x000fe200078e00ff */
[----:B--2---:R-:W-:-:S03]  /*0250*/  ISETP.GE.AND P0, PT, R5, UR11, PT ;  /* 0x0000000b05007c0c */ /* 0x004fc6000bf06270 */
[C---:B------:R-:W-:Y:S01]  /*0260*/  IMAD R0, R4.reuse, UR10, RZ ;  /* 0x0000000a04007c24 */ /* 0x040fe2000f8e02ff */
[----:B------:R-:W-:-:S04]  /*0270*/  ISETP.LT.AND P0, PT, R4, UR10, !P0 ;  /* 0x0000000a04007c0c */ /* 0x000fc8000c701270 */
[C---:B------:R-:W-:Y:S01]  /*0280*/  IADD3 R6, P1, PT, R5.reuse, R0, RZ ;  /* 0x0000000005067210 */ /* 0x040fe20007f3e0ff */
[----:B------:R-:W-:Y:S01]  /*0290*/  IMAD R5, R5, R8, RZ ;  /* 0x0000000805057224 */ /* 0x000fe200078e02ff */
[----:B------:R-:W-:Y:S02]  /*02a0*/  SHF.R.S32.HI R2, RZ, 0x1f, R0 ;  /* 0x0000001fff027819 */ /* 0x000fe40000011400 */
[----:B------:R-:W-:-:S03]  /*02b0*/  LEA R3, P2, R6, UR8, 0x2 ;  /* 0x0000000806037c11 */ /* 0x000fc6000f8410ff */
[----:B------:R-:W-:Y:S01]  /*02c0*/  IMAD.X R7, RZ, RZ, R2, P1 ;  /* 0x000000ffff077224 */ /* 0x000fe200008e0602 */
[----:B------:R-:W-:-:S04]  /*02d0*/  ISETP.GE.U32.AND P1, PT, R8, 0x31, PT ;  /* 0x000000310800780c */ /* 0x000fc80003f26070 */
[----:B------:R-:W-:Y:S01]  /*02e0*/  LEA.HI.X R4, R6, UR9, R7, 0x2, P2 ;  /* 0x0000000906047c11 */ /* 0x000fe200090f1407 */
[----:B------:R-:W-:Y:S01]  /*02f0*/  VIADD R6, R8, 0xffffffff ;  /* 0xffffffff08067836 */ /* 0x000fe20000000000 */
[----:B------:R-:W1:Y:S01]  /*0300*/  LDCU.64 UR8, c[0x0][0x380] ;  /* 0x00007000ff0877ac */ /* 0x000e620008000a00 */
[----:B------:R-:W-:Y:S01]  /*0310*/  IMAD.MOV.U32 R7, RZ, RZ, RZ ;  /* 0x000000ffff077224 */ /* 0x000fe200078e00ff */
[----:B------:R-:W-:Y:S02]  /*0320*/  CS2R R8, SRZ ;  /* 0x0000000000087805 */ /* 0x000fe4000001ff00 */
[----:B------:R-:W-:-:S04]  /*0330*/  LEA.HI R16, R6, 0x1, RZ, 0x1c ;  /* 0x0000000106107811 */ /* 0x000fc800078fe0ff */
[----:B------:R-:W-:Y:S01]  /*0340*/  LOP3.LUT R6, R16, 0x3, RZ, 0xc0, !PT ;  /* 0x0000000310067812 */ /* 0x000fe200078ec0ff */
[----:B0-----:R-:W-:Y:S06]  /*0350*/  @!P1 BRA `(.L_x_0) ;  /* 0x0000000800949947 */ /* 0x001fec0003800000 */
[----:B------:R-:W-:Y:S01]  /*0360*/  LOP3.LUT R16, R16, 0x1ffffffc, RZ, 0xc0, !PT ;  /* 0x1ffffffc10107812 */ /* 0x000fe200078ec0ff */
[----:B------:R-:W-:Y:S01]  /*0370*/  BSSY.RECONVERGENT B0, `(.L_x_0) ;  /* 0x00000a3000007945 */ /* 0x000fe20003800200 */
[----:B------:R-:W-:Y:S01]  /*0380*/  IMAD.MOV.U32 R7, RZ, RZ, RZ ;  /* 0x000000ffff077224 */ /* 0x000fe200078e00ff */
[----:B------:R-:W0:Y:S01]  /*0390*/  LDCU.64 UR6, c[0x0][0x380] ;  /* 0x00007000ff0677ac */ /* 0x000e220008000a00 */
[----:B------:R-:W-:Y:S02]  /*03a0*/  IMAD.MOV.U32 R20, RZ, RZ, R5 ;  /* 0x000000ffff147224 */ /* 0x000fe400078e0005 */
[----:B------:R-:W-:Y:S02]  /*03b0*/  IMAD.MOV.U32 R15, RZ, RZ, RZ ;  /* 0x000000ffff0f7224 */ /* 0x000fe400078e00ff */
[----:B------:R-:W-:-:S07]  /*03c0*/  IMAD.MOV R21, RZ, RZ, -R16 ;  /* 0x000000ffff157224 */ /* 0x000fce00078e0a10 */
.L_x_5:
[----:B------:R-:W-:Y:S01]  /*03d0*/  IADD3 R22, P2, PT, R0, R7, RZ ;  /* 0x0000000700167210 */ /* 0x000fe20007f5e0ff */
[----:B------:R-:W-:-:S04]  /*03e0*/  VIADD R21, R21, 0x4 ;  /* 0x0000000415157836 */ /* 0x000fc80000000000 */
[----:B----4-:R-:W-:Y:S01]  /*03f0*/  IMAD.X R17, RZ, RZ, R2, P2 ;  /* 0x000000ffff117224 */ /* 0x010fe200010e0602 */
[C---:B0-----:R-:W-:Y:S02]  /*0400*/  LEA R23, P2, R22.reuse, UR6, 0x1 ;  /* 0x0000000616177c11 */ /* 0x041fe4000f8408ff */
[----:B------:R-:W-:Y:S02]  /*0410*/  ISETP.NE.AND P1, PT, R21, RZ, PT ;  /* 0x000000ff1500720c */ /* 0x000fe40003f25270 */
[----:B------:R-:W-:Y:S01]  /*0420*/  LEA.HI.X R22, R22, UR7, R17, 0x1, P2 ;  /* 0x0000000716167c11 */ /* 0x000fe200090f0c11 */
[----:B--23--:R-:W-:Y:S10]  /*0430*/  @!P0 BRA `(.L_x_1) ;  /* 0x0000000000908947 */ /* 0x00cff40003800000 */
[----:B------:R-:W0:Y:S01]  /*0440*/  S2R R18, SR_LANEID ;  /* 0x0000000000127919 */ /* 0x000e220000000000 */
[----:B------:R-:W2:Y:S01]  /*0450*/  LDC R33, c[0x0][0x398] ;  /* 0x0000e600ff217b82 */ /* 0x000ea20000000800 */
[----:B------:R-:W-:-:S07]  /*0460*/  IMAD.MOV.U32 R19, RZ, RZ, RZ ;  /* 0x000000ffff137224 */ /* 0x000fce00078e00ff */
[----:B------:R-:W3:Y:S08]  /*0470*/  LDC R29, c[0x0][0x3a0] ;  /* 0x0000e800ff1d7b82 */ /* 0x000ef00000000800 */
[----:B------:R-:W4:Y:S01]  /*0480*/  LDC.64 R16, c[0x0][0x388] ;  /* 0x0000e200ff107b82 */ /* 0x000f220000000a00 */
[----:B--2---:R-:W-:Y:S02]  /*0490*/  SHF.R.U32.HI R36, RZ, 0x1, R33 ;  /* 0x00000001ff247819 */ /* 0x004fe40000011621 */
[----:B0-----:R-:W-:-:S02]  /*04a0*/  SHF.R.U32.HI R25, RZ, 0x2, R18 ;  /* 0x00000002ff197819 */ /* 0x001fc40000011612 */
[----:B------:R-:W-:Y:S02]  /*04b0*/  LOP3.LUT R18, R18, 0x3, RZ, 0xc0, !PT ;  /* 0x0000000312127812 */ /* 0x000fe400078ec0ff */
[----:B---3--:R-:W-:-:S03]  /*04c0*/  SHF.R.U32.HI R24, RZ, 0x1, R29 ;  /* 0x00000001ff187819 */ /* 0x008fc6000001161d */
[----:B------:R-:W-:-:S04]  /*04d0*/  IMAD.WIDE.U32 R30, R25, R36, R18 ;  /* 0x00000024191e7225 */ /* 0x000fc800078e0012 */
[----:B----4-:R-:W-:Y:S01]  /*04e0*/  IMAD.WIDE.U32 R16, R20, 0x2, R16 ;  /* 0x0000000214107825 */ /* 0x010fe200078e0010 */
[----:B------:R-:W-:-:S03]  /*04f0*/  LEA R34, P2, R30, R23, 0x2 ;  /* 0x000000171e227211 */ /* 0x000fc600078410ff */
[----:B------:R-:W-:Y:S01]  /*0500*/  IMAD.WIDE.U32 R18, R25, R24, R18 ;  /* 0x0000001819127225 */ /* 0x000fe200078e0012 */
[----:B------:R-:W-:Y:S02]  /*0510*/  LEA.HI.X R35, R30, R22, R31, 0x2, P2 ;  /* 0x000000161e237211 */ /* 0x000fe400010f141f */
[----:B------:R-:W-:Y:S01]  /*0520*/  LEA R16, P3, R18, R16, 0x2 ;  /* 0x0000001012107211 */ /* 0x000fe200078610ff */
[----:B------:R-:W-:-:S03]  /*0530*/  IMAD.WIDE.U32 R32, R33, 0x10, R34 ;  /* 0x0000001021207825 */ /* 0x000fc600078e0022 */
[----:B------:R-:W-:Y:S02]  /*0540*/  LEA.HI.X R17, R18, R17, R19, 0x2, P3 ;  /* 0x0000001112117211 */ /* 0x000fe400018f1413 */
[----:B------:R-:W2:Y:S01]  /*0550*/  LDG.E R18, desc[UR4][R34.64+0x10] ;  /* 0x0000100422127981 */ /* 0x000ea2000c1e1900 */
[----:B------:R-:W-:-:S03]  /*0560*/  IMAD.WIDE.U32 R28, R29, 0x10, R16 ;  /* 0x000000101d1c7825 */ /* 0x000fc600078e0010 */
[----:B------:R-:W2:Y:S04]  /*0570*/  LDG.E R24, desc[UR4][R16.64] ;  /* 0x0000000410187981 */ /* 0x000ea8000c1e1900 */
[----:B------:R-:W2:Y:S04]  /*0580*/  LDG.E R25, desc[UR4][R16.64+0x10] ;  /* 0x0000100410197981 */ /* 0x000ea8000c1e1900 */
[----:B------:R-:W2:Y:S04]  /*0590*/  LDG.E R19, desc[UR4][R32.64+0x10] ;  /* 0x0000100420137981 */ /* 0x000ea8000c1e1900 */
[----:B------:R-:W3:Y:S04]  /*05a0*/  LDG.E R26, desc[UR4][R28.64] ;  /* 0x000000041c1a7981 */ /* 0x000ee8000c1e1900 */
[----:B------:R-:W2:Y:S04]  /*05b0*/  LDG.E R16, desc[UR4][R34.64] ;  /* 0x0000000422107981 */ /* 0x000ea8000c1e1900 */
[----:B------:R-:W2:Y:S04]  /*05c0*/  LDG.E R17, desc[UR4][R32.64] ;  /* 0x0000000420117981 */ /* 0x000ea8000c1e1900 */
[----:B------:R-:W3:Y:S01]  /*05d0*/  LDG.E R27, desc[UR4][R28.64+0x10] ;  /* 0x000010041c1b7981 */ /* 0x000ee2000c1e1900 */
[----:B------:R-:W-:Y:S05]  /*05e0*/  WARPSYNC.ALL ;  /* 0x0000000000007948 */ /* 0x000fea0003800000 */
[C---:B--2---:R-:W-:Y:S08]  /*05f0*/  HMMA.16816.F32 R8, R16.reuse, R24, R8 ;  /* 0x000000181008723c */ /* 0x044ff00000001808 */
[----:B---3--:R-:W-:Y:S01]  /*0600*/  HMMA.16816.F32 R12, R16, R26, R12 ;  /* 0x0000001a100c723c */ /* 0x008fe2000000180c */
[----:B------:R-:W-:-:S04]  /*0610*/  LEA R18, P2, R30, R3, 0x3 ;  /* 0x000000031e127211 */ /* 0x000fc800078418ff */
[----:B------:R-:W-:-:S03]  /*0620*/  LEA.HI.X R19, R30, R4, R31, 0x3, P2 ;  /* 0x000000041e137211 */ /* 0x000fc600010f1c1f */
[----:B------:R-:W-:-:S03]  /*0630*/  IMAD.WIDE.U32 R36, R36, 0x40, R18 ;  /* 0x0000004024247825 */ /* 0x000fc600078e0012 */
[----:B------:R0:W-:Y:S04]  /*0640*/  STG.E.64 desc[UR4][R18.64], R8 ;  /* 0x0000000812007986 */ /* 0x0001e8000c101b04 */
[----:B------:R0:W-:Y:S04]  /*0650*/  STG.E.64 desc[UR4][R36.64], R10 ;  /* 0x0000000a24007986 */ /* 0x0001e8000c101b04 */
[----:B------:R0:W-:Y:S04]  /*0660*/  STG.E.64 desc[UR4][R18.64+0x20], R12 ;  /* 0x0000200c12007986 */ /* 0x0001e8000c101b04 */
[----:B------:R0:W-:Y:S02]  /*0670*/  STG.E.64 desc[UR4][R36.64+0x20], R14 ;  /* 0x0000200e24007986 */ /* 0x0001e4000c101b04 */
.L_x_1:
[----:B------:R-:W-:Y:S05]  /*0680*/  @!P0 BRA `(.L_x_2) ;  /* 0x0000000000908947 */ /* 0x000fea0003800000 */
[----:B0-----:R-:W0:Y:S01]  /*0690*/  S2R R18, SR_LANEID ;  /* 0x0000000000127919 */ /* 0x001e220000000000 */
        /* <DEDUP_REMOVED lines=35> */
.L_x_2:
[----:B------:R-:W-:Y:S05]  /*08d0*/  @!P0 BRA `(.L_x_3) ;  /* 0x0000000000908947 */ /* 0x000fea0003800000 */
[----:B0-2---:R-:W0:Y:S01]  /*08e0*/  S2R R18, SR_LANEID ;  /* 0x0000000000127919 */ /* 0x005e220000000000 */
        /* <DEDUP_REMOVED lines=35> */
.L_x_3:
[----:B------:R-:W-:Y:S05]  /*0b20*/  @!P0 BRA `(.L_x_4) ;  /* 0x0000000000908947 */ /* 0x000fea0003800000 */
[----:B------:R-:W4:Y:S01]  /*0b30*/  S2R R16, SR_LANEID ;  /* 0x0000000000107919 */ /* 0x000f220000000000 */
[----:B------:R-:W5:Y:S01]  /*0b40*/  LDC R31, c[0x0][0x398] ;  /* 0x0000e600ff1f7b82 */ /* 0x000f620000000800 */
[----:B------:R-:W-:-:S07]  /*0b50*/  IMAD.MOV.U32 R17, RZ, RZ, RZ ;  /* 0x000000ffff117224 */ /* 0x000fce00078e00ff */
[----:B------:R-:W1:Y:S08]  /*0b60*/  LDC R29, c[0x0][0x3a0] ;  /* 0x0000e800ff1d7b82 */ /* 0x000e700000000800 */
[----:B0-23--:R-:W0:Y:S01]  /*0b70*/  LDC.64 R18, c[0x0][0x388] ;  /* 0x0000e200ff127b82 */ /* 0x00de220000000a00 */
[----:B-----5:R-:W-:Y:S02]  /*0b80*/  SHF.R.U32.HI R34, RZ, 0x1, R31 ;  /* 0x00000001ff227819 */ /* 0x020fe4000001161f */
[----:B----4-:R-:W-:-:S02]  /*0b90*/  SHF.R.U32.HI R27, RZ, 0x2, R16 ;  /* 0x00000002ff1b7819 */ /* 0x010fc40000011610 */
[----:B------:R-:W-:Y:S02]  /*0ba0*/  LOP3.LUT R16, R16, 0x3, RZ, 0xc0, !PT ;  /* 0x0000000310107812 */ /* 0x000fe400078ec0ff */
[----:B-1----:R-:W-:-:S03]  /*0bb0*/  SHF.R.U32.HI R26, RZ, 0x1, R29 ;  /* 0x00000001ff1a7819 */ /* 0x002fc6000001161d */
[----:B------:R-:W-:-:S04]  /*0bc0*/  IMAD.WIDE.U32 R24, R27, R34, R16 ;  /* 0x000000221b187225 */ /* 0x000fc800078e0010 */
[----:B0-----:R-:W-:Y:S01]  /*0bd0*/  IMAD.WIDE.U32 R18, R20, 0x2, R18 ;  /* 0x0000000214127825 */ /* 0x001fe200078e0012 */
[----:B------:R-:W-:-:S03]  /*0be0*/  LEA R32, P2, R24, R23, 0x2 ;  /* 0x0000001718207211 */ /* 0x000fc600078410ff */
[----:B------:R-:W-:Y:S01]  /*0bf0*/  IMAD.WIDE.U32 R16, R27, R26, R16 ;  /* 0x0000001a1b107225 */ /* 0x000fe200078e0010 */
[----:B------:R-:W-:Y:S02]  /*0c00*/  LEA.HI.X R33, R24, R22, R25, 0x2, P2 ;  /* 0x0000001618217211 */ /* 0x000fe400010f1419 */
[C---:B------:R-:W-:Y:S01]  /*0c10*/  LEA R36, P3, R16.reuse, R18, 0x2 ;  /* 0x0000001210247211 */ /* 0x040fe200078610ff */
[----:B------:R-:W-:Y:S02]  /*0c20*/  IMAD.WIDE.U32 R30, R31, 0x10, R32 ;  /* 0x000000101f1e7825 */ /* 0x000fe400078e0020 */
[----:B------:R-:W2:Y:S01]  /*0c30*/  LDG.E R18, desc[UR4][R32.64+0x70] ;  /* 0x0000700420127981 */ /* 0x000ea2000c1e1900 */
[----:B------:R-:W-:-:S03]  /*0c40*/  LEA.HI.X R37, R16, R19, R17, 0x2, P3 ;  /* 0x0000001310257211 */ /* 0x000fc600018f1411 */
[----:B------:R-:W2:Y:S01]  /*0c50*/  LDG.E R16, desc[UR4][R32.64+0x60] ;  /* 0x0000600420107981 */ /* 0x000ea2000c1e1900 */
[----:B------:R-:W-:-:S03]  /*0c60*/  IMAD.WIDE.U32 R28, R29, 0x10, R36 ;  /* 0x000000101d1c7825 */ /* 0x000fc600078e0024 */
[----:B------:R-:W2:Y:S04]  /*0c70*/  LDG.E R22, desc[UR4][R36.64+0x60] ;  /* 0x0000600424167981 */ /* 0x000ea8000c1e1900 */
[----:B------:R-:W2:Y:S04]  /*0c80*/  LDG.E R23, desc[UR4][R36.64+0x70] ;  /* 0x0000700424177981 */ /* 0x000ea8000c1e1900 */
[----:B------:R-:W2:Y:S04]  /*0c90*/  LDG.E R17, desc[UR4][R30.64+0x60] ;  /* 0x000060041e117981 */ /* 0x000ea8000c1e1900 */
[----:B------:R-:W2:Y:S04]  /*0ca0*/  LDG.E R19, desc[UR4][R30.64+0x70] ;  /* 0x000070041e137981 */ /* 0x000ea8000c1e1900 */
[----:B------:R-:W3:Y:S04]  /*0cb0*/  LDG.E R26, desc[UR4][R28.64+0x60] ;  /* 0x000060041c1a7981 */ /* 0x000ee8000c1e1900 */
        /* <DEDUP_REMOVED lines=11> */
.L_x_4:
[----:B------:R-:W-:Y:S02]  /*0d70*/  VIADD R7, R7, 0x40 ;  /* 0x0000004007077836 */ /* 0x000fe40000000000 */
[----:B------:R-:W-:Y:S01]  /*0d80*/  VIADD R20, R20, 0x40 ;  /* 0x0000004014147836 */ /* 0x000fe20000000000 */
[----:B------:R-:W-:Y:S06]  /*0d90*/  @P1 BRA `(.L_x_5) ;  /* 0xfffffff4008c1947 */ /* 0x000fec000383ffff */
[----:B-1----:R-:W-:Y:S05]  /*0da0*/  BSYNC.RECONVERGENT B0 ;  /* 0x0000000000007941 */ /* 0x002fea0003800200 */
.L_x_0:
[----:B------:R-:W-:-:S13]  /*0db0*/  ISETP.NE.AND P1, PT, R6, RZ, PT ;  /* 0x000000ff0600720c */ /* 0x000fda0003f25270 */
[----:B-1----:R-:W-:Y:S05]  /*0dc0*/  @!P1 EXIT ;  /* 0x000000000000994d */ /* 0x002fea0003800000 */
[----:B------:R-:W-:Y:S02]  /*0dd0*/  IMAD.IADD R5, R5, 0x1, R7 ;  /* 0x0000000105057824 */ /* 0x000fe400078e0207 */
[----:B------:R-:W-:-:S07]  /*0de0*/  IMAD.MOV R6, RZ, RZ, -R6 ;  /* 0x000000ffff067224 */ /* 0x000fce00078e0a06 */
.L_x_7:
[----:B------:R-:W-:-:S05]  /*0df0*/  VIADD R6, R6, 0x1 ;  /* 0x0000000106067836 */ /* 0x000fca0000000000 */
[----:B------:R-:W-:Y:S01]  /*0e00*/  ISETP.NE.AND P1, PT, R6, RZ, PT ;  /* 0x000000ff0600720c */ /* 0x000fe20003f25270 */
[----:B-1----:R-:W-:-:S12]  /*0e10*/  @!P0 BRA `(.L_x_6) ;  /* 0x0000000000a08947 */ /* 0x002fd80003800000 */
[----:B----4-:R-:W1:Y:S01]  /*0e20*/  S2R R16, SR_LANEID ;  /* 0x0000000000107919 */ /* 0x010e620000000000 */
[----:B------:R-:W4:Y:S01]  /*0e30*/  LDC R23, c[0x0][0x398] ;  /* 0x0000e600ff177b82 */ /* 0x000f220000000800 */
[----:B------:R-:W-:Y:S01]  /*0e40*/  IMAD.MOV.U32 R17, RZ, RZ, RZ ;  /* 0x000000ffff117224 */ /* 0x000fe200078e00ff */
[----:B------:R-:W-:-:S06]  /*0e50*/  IADD3 R27, P2, PT, R0, R7, RZ ;  /* 0x00000007001b7210 */ /* 0x000fcc0007f5e0ff */
[----:B------:R-:W5:Y:S08]  /*0e60*/  LDC R25, c[0x0][0x3a0] ;  /* 0x0000e800ff197b82 */ /* 0x000f700000000800 */
[----:B0-23--:R-:W0:Y:S01]  /*0e70*/  LDC.64 R18, c[0x0][0x388] ;  /* 0x0000e200ff127b82 */ /* 0x00de220000000a00 */
[----:B----4-:R-:W-:Y:S02]  /*0e80*/  SHF.R.U32.HI R32, RZ, 0x1, R23 ;  /* 0x00000001ff207819 */ /* 0x010fe40000011617 */
[----:B-1----:R-:W-:-:S02]  /*0e90*/  SHF.R.U32.HI R29, RZ, 0x2, R16 ;  /* 0x00000002ff1d7819 */ /* 0x002fc40000011610 */
[----:B------:R-:W-:Y:S02]  /*0ea0*/  LOP3.LUT R16, R16, 0x3, RZ, 0xc0, !PT ;  /* 0x0000000310107812 */ /* 0x000fe400078ec0ff */
[----:B-----5:R-:W-:-:S03]  /*0eb0*/  SHF.R.U32.HI R22, RZ, 0x1, R25 ;  /* 0x00000001ff167819 */ /* 0x020fc60000011619 */
[----:B------:R-:W-:-:S04]  /*0ec0*/  IMAD.WIDE.U32 R20, R29, R32, R16 ;  /* 0x000000201d147225 */ /* 0x000fc800078e0010 */
[----:B------:R-:W-:-:S04]  /*0ed0*/  IMAD.WIDE.U32 R16, R29, R22, R16 ;  /* 0x000000161d107225 */ /* 0x000fc800078e0010 */
[----:B------:R-:W-:Y:S01]  /*0ee0*/  IMAD.X R22, RZ, RZ, R2, P2 ;  /* 0x000000ffff167224 */ /* 0x000fe200010e0602 */
[----:B------:R-:W-:Y:S01]  /*0ef0*/  LEA R29, P2, R27, UR8, 0x1 ;  /* 0x000000081b1d7c11 */ /* 0x000fe2000f8408ff */
[----:B0-----:R-:W-:-:S03]  /*0f00*/  IMAD.WIDE.U32 R18, R5, 0x2, R18 ;  /* 0x0000000205127825 */ /* 0x001fc600078e0012 */
[----:B------:R-:W-:Y:S02]  /*0f10*/  LEA.HI.X R27, R27, UR9, R22, 0x1, P2 ;  /* 0x000000091b1b7c11 */ /* 0x000fe400090f0c16 */
[----:B------:R-:W-:Y:S02]  /*0f20*/  LEA R28, P2, R20, R29, 0x2 ;  /* 0x0000001d141c7211 */ /* 0x000fe400078410ff */
[----:B------:R-:W-:Y:S02]  /*0f30*/  LEA R30, P3, R16, R18, 0x2 ;  /* 0x00000012101e7211 */ /* 0x000fe400078610ff */
[----:B------:R-:W-:Y:S02]  /*0f40*/  LEA.HI.X R29, R20, R27, R21, 0x2, P2 ;  /* 0x0000001b141d7211 */ /* 0x000fe400010f1415 */
[----:B------:R-:W-:Y:S01]  /*0f50*/  LEA.HI.X R31, R16, R19, R17, 0x2, P3 ;  /* 0x00000013101f7211 */ /* 0x000fe200018f1411 */
[----:B------:R-:W-:Y:S02]  /*0f60*/  IMAD.WIDE.U32 R22, R23, 0x10, R28 ;  /* 0x0000001017167825 */ /* 0x000fe400078e001c */
[----:B------:R-:W2:Y:S02]  /*0f70*/  LDG.E R16, desc[UR4][R28.64] ;  /* 0x000000041c107981 */ /* 0x000ea4000c1e1900 */
[----:B------:R-:W-:-:S02]  /*0f80*/  IMAD.WIDE.U32 R24, R25, 0x10, R30 ;  /* 0x0000001019187825 */ /* 0x000fc400078e001e */
[----:B------:R-:W2:Y:S04]  /*0f90*/  LDG.E R26, desc[UR4][R30.64] ;  /* 0x000000041e1a7981 */ /* 0x000ea8000c1e1900 */
        /* <DEDUP_REMOVED lines=16> */
.L_x_6:
[----:B------:R-:W-:Y:S02]  /*10a0*/  VIADD R7, R7, 0x10 ;  /* 0x0000001007077836 */ /* 0x000fe40000000000 */
[----:B------:R-:W-:Y:S01]  /*10b0*/  VIADD R5, R5, 0x10 ;  /* 0x0000001005057836 */ /* 0x000fe20000000000 */
[----:B------:R-:W-:Y:S06]  /*10c0*/  @P1 BRA `(.L_x_7) ;  /* 0xfffffffc00481947 */ /* 0x000fec000383ffff */
[----:B------:R-:W-:Y:S05]  /*10d0*/  EXIT ;  /* 0x000000000000794d */ /* 0x000fea0003800000 */
.L_x_8:
[----:B------:R-:W-:-:S00]  /*10e0*/  BRA `(.L_x_8) ;  /* 0xfffffffc00fc7947 */ /* 0x000fc0000383ffff */
[----:B------:R-:W-:-:S00]  /*10f0*/  NOP ;  /* 0x0000000000007918 */ /* 0x000fc00000000000 */
        /* <DEDUP_REMOVED lines=8> */
.L_x_22:


//--------------------- .text._Z15matrix_multiplyPfS_PiS0_S_S0_ --------------------------
	.section	.text._Z15matrix_multiplyPfS_PiS0_S_S0_,"ax",@progbits
	.align	128
        .global         _Z15matrix_multiplyPfS_PiS0_S_S0_
        .type           _Z15matrix_multiplyPfS_PiS0_S_S0_,@function
        .size           _Z15matrix_multiplyPfS_PiS0_S_S0_,(.L_x_23 - _Z15matrix_multiplyPfS_PiS0_S_S0_)
        .other          _Z15matrix_multiplyPfS_PiS0_S_S0_,@"STO_CUDA_ENTRY STV_DEFAULT"
_Z15matrix_multiplyPfS_PiS0_S_S0_:
.text._Z15matrix_multiplyPfS_PiS0_S_S0_:
[----:B------:R-:W0:Y:S01]  /*0000*/  LDC R1, c[0x0][0x37c] ;  /* 0x0000df00ff017b82 */ /* 0x000e220000000800 */
[----:B------:R-:W1:Y:S07]  /*0010*/  S2R R3, SR_TID.X ;  /* 0x0000000000037919 */ /* 0x000e6e0000002100 */
[----:B------:R-:W1:Y:S01]  /*0020*/  S2UR UR6, SR_CTAID.X ;  /* 0x00000000000679c3 */ /* 0x000e620000002500 */
[----:B------:R-:W2:Y:S01]  /*0030*/  LDCU UR5, c[0x0][0x2fc] ;  /* 0x00005f80ff0577ac */ /* 0x000ea20008000800 */
[----:B0-----:R-:W-:Y:S01]  /*0040*/  IADD3 R1, PT, PT, R1, -0x8, RZ ;  /* 0xfffffff801017810 */ /* 0x001fe20007ffe0ff */
[----:B------:R-:W-:Y:S01]  /*0050*/  BSSY.RECONVERGENT B6, `(.L_x_9) ;  /* 0x0000012000067945 */ /* 0x000fe20003800200 */
[----:B------:R-:W0:Y:S04]  /*0060*/  LDCU UR4, c[0x0][0x2f8] ;  /* 0x00005f00ff0477ac */ /* 0x000e280008000800 */
[----:B------:R-:W3:Y:S01]  /*0070*/  LDC R16, c[0x0][0x360] ;  /* 0x0000d800ff107b82 */ /* 0x000ee20000000800 */
[----:B------:R-:W4:Y:S07]  /*0080*/  LDCU.64 UR36, c[0x0][0x358] ;  /* 0x00006b00ff2477ac */ /* 0x000f2e0008000a00 */
[----:B------:R-:W4:Y:S01]  /*0090*/  LDC R17, c[0x0][0x370] ;  /* 0x0000dc00ff117b82 */ /* 0x000f220000000800 */
[----:B0-----:R-:W-:-:S04]  /*00a0*/  IADD3 R6, P1, PT, R1, UR4, RZ ;  /* 0x0000000401067c10 */ /* 0x001fc8000ff3e0ff */
[----:B--2---:R-:W-:Y:S02]  /*00b0*/  IADD3.X R7, PT, PT, RZ, UR5, RZ, P1, !PT ;  /* 0x00000005ff077c10 */ /* 0x004fe40008ffe4ff */
[----:B-1----:R-:W-:Y:S01]  /*00c0*/  LOP3.LUT P0, RZ, R3, UR6, RZ, 0xfc, !PT ;  /* 0x0000000603ff7c12 */ /* 0x002fe2000f80fcff */
[----:B---3--:R-:W-:-:S12]  /*00d0*/  IMAD R18, R16, UR6, R3 ;  /* 0x0000000610127c24 */ /* 0x008fd8000f8e0203 */
[----:B------:R-:W-:Y:S05]  /*00e0*/  @P0 BRA `(.L_x_10) ;  /* 0x0000000000200947 */ /* 0x000fea0003800000 */
[----:B------:R-:W-:Y:S01]  /*00f0*/  MOV R0, 0x8 ;  /* 0x0000000800007802 */ /* 0x000fe20000000f00 */
[----:B----4-:R0:W-:Y:S01]  /*0100*/  STL.64 [R1], R16 ;  /* 0x0000001001007387 */ /* 0x0101e20000100a00 */
[----:B------:R-:W1:Y:S02]  /*0110*/  LDCU.64 UR4, c[0x4][URZ] ;  /* 0x01000000ff0477ac */ /* 0x000e640008000a00 */
[----:B------:R0:W2:Y:S01]  /*0120*/  LDC.64 R2, c[0x4][R0] ;  /* 0x0100000000027b82 */ /* 0x0000a20000000a00 */
[----:B-1----:R-:W-:Y:S02]  /*0130*/  MOV R4, UR4 ;  /* 0x0000000400047c02 */ /* 0x002fe40008000f00 */
[----:B0-----:R-:W-:-:S07]  /*0140*/  MOV R5, UR5 ;  /* 0x0000000500057c02 */ /* 0x001fce0008000f00 */
[----:B------:R-:W-:-:S07]  /*0150*/  LEPC R20, `(.L_x_10) ;  /* 0x000000001014794e */ /* 0x000fce0000000000 */
[----:B--2---:R-:W-:Y:S05]  /*0160*/  CALL.ABS.NOINC R2 ;  /* 0x0000000002007343 */ /* 0x004fea0003c00000 */
.L_x_10:
[----:B----4-:R-:W-:Y:S05]  /*0170*/  BSYNC.RECONVERGENT B6 ;  /* 0x0000000000067941 */ /* 0x010fea0003800200 */
.L_x_9:
[----:B------:R-:W0:Y:S02]  /*0180*/  LDC.64 R2, c[0x0][0x390] ;  /* 0x0000e400ff027b82 */ /* 0x000e240000000a00 */
[----:B0-----:R-:W2:Y:S02]  /*0190*/  LDG.E R7, desc[UR36][R2.64] ;  /* 0x0000002402077981 */ /* 0x001ea4000c1e1900 */
[----:B--2---:R-:W-:-:S13]  /*01a0*/  ISETP.GE.AND P0, PT, R18, R7, PT ;  /* 0x000000071200720c */ /* 0x004fda0003f06270 */
[----:B------:R-:W-:Y:S05]  /*01b0*/  @P0 EXIT ;  /* 0x000000000000094d */ /* 0x000fea0003800000 */
[----:B------:R-:W0:Y:S08]  /*01c0*/  LDC.64 R4, c[0x0][0x398] ;  /* 0x0000e600ff047b82 */ /* 0x000e300000000a00 */
[----:B------:R-:W1:Y:S01]  /*01d0*/  LDC.64 R2, c[0x0][0x380] ;  /* 0x0000e000ff027b82 */ /* 0x000e620000000a00 */
[----:B0-----:R0:W5:Y:S01]  /*01e0*/  LDG.E R11, desc[UR36][R4.64+0x4] ;  /* 0x00000424040b7981 */ /* 0x001162000c1e1900 */
[----:B------:R-:W-:Y:S01]  /*01f0*/  IMAD R17, R16, R17, RZ ;  /* 0x0000001110117224 */ /* 0x000fe200078e02ff */
[----:B-1----:R-:W-:-:S04]  /*0200*/  IADD3 R2, P0, PT, R2, 0x20, RZ ;  /* 0x0000002002027810 */ /* 0x002fc80007f1e0ff */
[----:B0-----:R-:W-:-:S09]  /*0210*/  IADD3.X R3, PT, PT, RZ, R3, RZ, P0, !PT ;  /* 0x00000003ff037210 */ /* 0x001fd200007fe4ff */
.L_x_20:
[----:B-----5:R-:W-:Y:S01]  /*0220*/  ISETP.GE.AND P0, PT, R11, 0x1, PT ;  /* 0x000000010b00780c */ /* 0x020fe20003f06270 */
[----:B------:R-:W-:-:S12]  /*0230*/  BSSY.RECONVERGENT B0, `(.L_x_11) ;  /* 0x00000b0000007945 */ /* 0x000fd80003800200 */
[----:B0-----:R-:W-:Y:S05]  /*0240*/  @!P0 BRA `(.L_x_12) ;  /* 0x0000000800b88947 */ /* 0x001fea0003800000 */
[----:B------:R-:W-:Y:S01]  /*0250*/  HFMA2 R0, -RZ, RZ, 0, 0 ;  /* 0x00000000ff007431 */ /* 0x000fe200000001ff */
[----:B------:R-:W-:Y:S06]  /*0260*/  BSSY.RECONVERGENT B1, `(.L_x_13) ;  /* 0x00000aa000017945 */ /* 0x000fec0003800200 */
.L_x_19:
[----:B------:R-:W0:Y:S02]  /*0270*/  LDC.64 R4, c[0x0][0x398] ;  /* 0x0000e600ff047b82 */ /* 0x000e240000000a00 */
[----:B0-----:R-:W2:Y:S01]  /*0280*/  LDG.E R15, desc[UR36][R4.64] ;  /* 0x00000024040f7981 */ /* 0x001ea2000c1e1900 */
[----:B------:R-:W-:Y:S01]  /*0290*/  IMAD.MOV.U32 R20, RZ, RZ, RZ ;  /* 0x000000ffff147224 */ /* 0x000fe200078e00ff */
[----:B--2---:R-:W-:-:S13]  /*02a0*/  ISETP.GE.AND P0, PT, R15, 0x1, PT ;  /* 0x000000010f00780c */ /* 0x004fda0003f06270 */
[----:B------:R-:W-:Y:S05]  /*02b0*/  @!P0 BRA `(.L_x_14) ;  /* 0x0000000800708947 */ /* 0x000fea0003800000 */
[----:B------:R-:W0:Y:S02]  /*02c0*/  LDC.64 R6, c[0x0][0x390] ;  /* 0x0000e400ff067b82 */ /* 0x000e240000000a00 */
[----:B0-----:R-:W2:Y:S01]  /*02d0*/  LDG.E R7, desc[UR36][R6.64+0x4] ;  /* 0x0000042406077981 */ /* 0x001ea2000c1e1900 */
[C---:B------:R-:W-:Y:S01]  /*02e0*/  ISETP.GE.U32.AND P1, PT, R15.reuse, 0x10, PT ;  /* 0x000000100f00780c */ /* 0x040fe20003f26070 */
[----:B------:R-:W-:Y:S01]  /*02f0*/  HFMA2 R13, -RZ, RZ, 0, 0 ;  /* 0x00000000ff0d7431 */ /* 0x000fe200000001ff */
[C---:B------:R-:W-:Y:S01]  /*0300*/  LOP3.LUT R14, R15.reuse, 0xf, RZ, 0xc0, !PT ;  /* 0x0000000f0f0e7812 */ /* 0x040fe200078ec0ff */
[----:B------:R-:W-:Y:S01]  /*0310*/  IMAD R10, R15, R0, RZ ;  /* 0x000000000f0a7224 */ /* 0x000fe200078e02ff */
[----:B------:R-:W-:Y:S02]  /*0320*/  MOV R20, RZ ;  /* 0x000000ff00147202 */ /* 0x000fe40000000f00 */
[----:B------:R-:W-:Y:S01]  /*0330*/  ISETP.NE.AND P0, PT, R14, RZ, PT ;  /* 0x000000ff0e00720c */ /* 0x000fe20003f05270 */
[----:B--2---:R-:W-:-:S06]  /*0340*/  IMAD R12, R7, R18, RZ ;  /* 0x00000012070c7224 */ /* 0x004fcc00078e02ff */
[----:B------:R-:W-:Y:S06]  /*0350*/  @!P1 BRA `(.L_x_15) ;  /* 0x00000004000c9947 */ /* 0x000fec0003800000 */
[----:B------:R-:W0:Y:S01]  /*0360*/  LDC.64 R6, c[0x0][0x388] ;  /* 0x0000e200ff067b82 */ /* 0x000e220000000a00 */
[----:B------:R-:W-:Y:S01]  /*0370*/  LOP3.LUT R13, R15, 0x7ffffff0, RZ, 0xc0, !PT ;  /* 0x7ffffff00f0d7812 */ /* 0x000fe200078ec0ff */
[----:B------:R-:W-:Y:S01]  /*0380*/  BSSY.RECONVERGENT B2, `(.L_x_15) ;  /* 0x0000040000027945 */ /* 0x000fe20003800200 */
[----:B------:R-:W-:Y:S01]  /*0390*/  MOV R20, RZ ;  /* 0x000000ff00147202 */ /* 0x000fe20000000f00 */
[----:B------:R-:W-:Y:S01]  /*03a0*/  IMAD.MOV.U32 R19, RZ, RZ, R12 ;  /* 0x000000ffff137224 */ /* 0x000fe200078e000c */
[----:B------:R-:W-:Y:S01]  /*03b0*/  IADD3 R16, PT, PT, -R13, RZ, RZ ;  /* 0x000000ff0d107210 */ /* 0x000fe20007ffe1ff */
[----:B0-----:R-:W-:-:S03]  /*03c0*/  IMAD.WIDE.U32 R6, R10, 0x4, R6 ;  /* 0x000000040a067825 */ /* 0x001fc600078e0006 */
[----:B------:R-:W-:-:S04]  /*03d0*/  IADD3 R22, P1, PT, R6, 0x20, RZ ;  /* 0x0000002006167810 */ /* 0x000fc80007f3e0ff */
[----:B------:R-:W-:-:S09]  /*03e0*/  IADD3.X R23, PT, PT, RZ, R7, RZ, P1, !PT ;  /* 0x00000007ff177210 */ /* 0x000fd20000ffe4ff */
.L_x_16:
[----:B------:R-:W-:Y:S01]  /*03f0*/  IMAD.WIDE R6, R19, 0x4, R2 ;  /* 0x0000000413067825 */ /* 0x000fe200078e0202 */
[----:B------:R-:W-:Y:S02]  /*0400*/  MOV R8, R22 ;  /* 0x0000001600087202 */ /* 0x000fe40000000f00 */
[----:B------:R-:W-:Y:S02]  /*0410*/  MOV R9, R23 ;  /* 0x0000001700097202 */ /* 0x000fe40000000f00 */
[----:B------:R-:W2:Y:S04]  /*0420*/  LDG.E R23, desc[UR36][R6.64+-0x20] ;  /* 0xffffe02406177981 */ /* 0x000ea8000c1e1900 */
[----:B------:R-:W2:Y:S04]  /*0430*/  LDG.E R24, desc[UR36][R8.64+-0x20] ;  /* 0xffffe02408187981 */ /* 0x000ea8000c1e1900 */
[----:B------:R-:W3:Y:S04]  /*0440*/  LDG.E R25, desc[UR36][R8.64+-0x1c] ;  /* 0xffffe42408197981 */ /* 0x000ee8000c1e1900 */
[----:B------:R-:W3:Y:S04]  /*0450*/  LDG.E R26, desc[UR36][R6.64+-0x1c] ;  /* 0xffffe424061a7981 */ /* 0x000ee8000c1e1900 */
[----:B------:R-:W4:Y:S04]  /*0460*/  LDG.E R22, desc[UR36][R8.64+-0x18] ;  /* 0xffffe82408167981 */ /* 0x000f28000c1e1900 */
[----:B------:R-:W4:Y:S04]  /*0470*/  LDG.E R21, desc[UR36][R6.64+-0x18] ;  /* 0xffffe82406157981 */ /* 0x000f28000c1e1900 */
[----:B------:R-:W5:Y:S04]  /*0480*/  LDG.E R27, desc[UR36][R6.64+-0x4] ;  /* 0xfffffc24061b7981 */ /* 0x000f68000c1e1900 */
[----:B------:R-:W5:Y:S01]  /*0490*/  LDG.E R29, desc[UR36][R6.64+0x14] ;  /* 0x00001424061d7981 */ /* 0x000f62000c1e1900 */
[----:B--2---:R-:W-:-:S03]  /*04a0*/  FFMA R23, R23, R24, R20 ;  /* 0x0000001817177223 */ /* 0x004fc60000000014 */
[----:B------:R-:W2:Y:S04]  /*04b0*/  LDG.E R24, desc[UR36][R8.64+-0x14] ;  /* 0xffffec2408187981 */ /* 0x000ea8000c1e1900 */
[----:B------:R-:W5:Y:S01]  /*04c0*/  LDG.E R20, desc[UR36][R6.64+-0xc] ;  /* 0xfffff42406147981 */ /* 0x000f62000c1e1900 */
[----:B---3--:R-:W-:-:S03]  /*04d0*/  FFMA R26, R26, R25, R23 ;  /* 0x000000191a1a7223 */ /* 0x008fc60000000017 */
[----:B------:R-:W2:Y:S04]  /*04e0*/  LDG.E R23, desc[UR36][R6.64+-0x14] ;  /* 0xffffec2406177981 */ /* 0x000ea8000c1e1900 */
[----:B------:R-:W3:Y:S01]  /*04f0*/  LDG.E R25, desc[UR36][R6.64+-0x10] ;  /* 0xfffff02406197981 */ /* 0x000ee2000c1e1900 */
[----:B----4-:R-:W-:-:S03]  /*0500*/  FFMA R22, R21, R22, R26 ;  /* 0x0000001615167223 */ /* 0x010fc6000000001a */
[----:B------:R-:W3:Y:S04]  /*0510*/  LDG.E R26, desc[UR36][R8.64+-0x10] ;  /* 0xfffff024081a7981 */ /* 0x000ee8000c1e1900 */
[----:B------:R-:W5:Y:S01]  /*0520*/  LDG.E R21, desc[UR36][R8.64+-0xc] ;  /* 0xfffff42408157981 */ /* 0x000f62000c1e1900 */
[----:B--2---:R-:W-:-:S03]  /*0530*/  FFMA R22, R23, R24, R22 ;  /* 0x0000001817167223 */ /* 0x004fc60000000016 */
[----:B------:R-:W2:Y:S04]  /*0540*/  LDG.E R23, desc[UR36][R8.64+-0x8] ;  /* 0xfffff82408177981 */ /* 0x000ea8000c1e1900 */
[----:B------:R-:W4:Y:S01]  /*0550*/  LDG.E R24, desc[UR36][R8.64+-0x4] ;  /* 0xfffffc2408187981 */ /* 0x000f22000c1e1900 */
[----:B---3--:R-:W-:-:S03]  /*0560*/  FFMA R25, R25, R26, R22 ;  /* 0x0000001a19197223 */ /* 0x008fc60000000016 */
[----:B------:R-:W2:Y:S01]  /*0570*/  LDG.E R22, desc[UR36][R6.64+-0x8] ;  /* 0xfffff82406167981 */ /* 0x000ea2000c1e1900 */
[----:B-----5:R-:W-:-:S03]  /*0580*/  FFMA R25, R20, R21, R25 ;  /* 0x0000001514197223 */ /* 0x020fc60000000019 */
[----:B------:R-:W3:Y:S04]  /*0590*/  LDG.E R21, desc[UR36][R8.64] ;  /* 0x0000002408157981 */ /* 0x000ee8000c1e1900 */
[----:B------:R-:W3:Y:S04]  /*05a0*/  LDG.E R20, desc[UR36][R6.64] ;  /* 0x0000002406147981 */ /* 0x000ee8000c1e1900 */
[----:B------:R-:W5:Y:S01]  /*05b0*/  LDG.E R26, desc[UR36][R8.64+0x14] ;  /* 0x00001424081a7981 */ /* 0x000f62000c1e1900 */
[----:B--2---:R-:W-:-:S03]  /*05c0*/  FFMA R22, R22, R23, R25 ;  /* 0x0000001716167223 */ /* 0x004fc60000000019 */
[----:B------:R-:W2:Y:S01]  /*05d0*/  LDG.E R23, desc[UR36][R8.64+0x4] ;  /* 0x0000042408177981 */ /* 0x000ea2000c1e1900 */
[----:B----4-:R-:W-:-:S03]  /*05e0*/  FFMA R27, R27, R24, R22 ;  /* 0x000000181b1b7223 */ /* 0x010fc60000000016 */
[----:B------:R-:W2:Y:S04]  /*05f0*/  LDG.E R22, desc[UR36][R6.64+0x4] ;  /* 0x0000042406167981 */ /* 0x000ea8000c1e1900 */
[----:B------:R-:W4:Y:S04]  /*0600*/  LDG.E R24, desc[UR36][R8.64+0x8] ;  /* 0x0000082408187981 */ /* 0x000f28000c1e1900 */
[----:B------:R-:W4:Y:S01]  /*0610*/  LDG.E R25, desc[UR36][R6.64+0x8] ;  /* 0x0000082406197981 */ /* 0x000f22000c1e1900 */
[----:B---3--:R-:W-:-:S03]  /*0620*/  FFMA R27, R20, R21, R27 ;  /* 0x00000015141b7223 */ /* 0x008fc6000000001b */
[----:B------:R-:W3:Y:S04]  /*0630*/  LDG.E R20, desc[UR36][R8.64+0xc] ;  /* 0x00000c2408147981 */ /* 0x000ee8000c1e1900 */
[----:B------:R-:W3:Y:S01]  /*0640*/  LDG.E R21, desc[UR36][R6.64+0xc] ;  /* 0x00000c2406157981 */ /* 0x000ee2000c1e1900 */
[----:B--2---:R-:W-:-:S03]  /*0650*/  FFMA R22, R22, R23, R27 ;  /* 0x0000001716167223 */ /* 0x004fc6000000001b */
[----:B------:R-:W2:Y:S01]  /*0660*/  LDG.E R23, desc[UR36][R8.64+0x10] ;  /* 0x0000102408177981 */ /* 0x000ea2000c1e1900 */
[----:B----4-:R-:W-:-:S03]  /*0670*/  FFMA R24, R25, R24, R22 ;  /* 0x0000001819187223 */ /* 0x010fc60000000016 */
[----:B------:R-:W2:Y:S04]  /*0680*/  LDG.E R22, desc[UR36][R6.64+0x10] ;  /* 0x0000102406167981 */ /* 0x000ea8000c1e1900 */
[----:B------:R-:W4:Y:S01]  /*0690*/  LDG.E R25, desc[UR36][R8.64+0x1c] ;  /* 0x00001c2408197981 */ /* 0x000f22000c1e1900 */
[----:B---3--:R-:W-:-:S03]  /*06a0*/  FFMA R27, R21, R20, R24 ;  /* 0x00000014151b7223 */ /* 0x008fc60000000018 */
[----:B------:R-:W3:Y:S04]  /*06b0*/  LDG.E R20, desc[UR36][R8.64+0x18] ;  /* 0x0000182408147981 */ /* 0x000ee8000c1e1900 */
[----:B------:R-:W3:Y:S04]  /*06c0*/  LDG.E R21, desc[UR36][R6.64+0x18] ;  /* 0x0000182406157981 */ /* 0x000ee8000c1e1900 */
[----:B------:R-:W4:Y:S01]  /*06d0*/  LDG.E R24, desc[UR36][R6.64+0x1c] ;  /* 0x00001c2406187981 */ /* 0x000f22000c1e1900 */
[----:B------:R-:W-:-:S04]  /*06e0*/  IADD3 R16, PT, PT, R16, 0x10, RZ ;  /* 0x0000001010107810 */ /* 0x000fc80007ffe0ff */
[----:B------:R-:W-:Y:S02]  /*06f0*/  ISETP.NE.AND P1, PT, R16, RZ, PT ;  /* 0x000000ff1000720c */ /* 0x000fe40003f25270 */
[----:B------:R-:W-:Y:S01]  /*0700*/  IADD3 R19, PT, PT, R19, 0x10, RZ ;  /* 0x0000001013137810 */ /* 0x000fe20007ffe0ff */
[----:B--2---:R-:W-:-:S04]  /*0710*/  FFMA R22, R22, R23, R27 ;  /* 0x0000001716167223 */ /* 0x004fc8000000001b */
[----:B-----5:R-:W-:Y:S01]  /*0720*/  FFMA R26, R29, R26, R22 ;  /* 0x0000001a1d1a7223 */ /* 0x020fe20000000016 */
[----:B------:R-:W-:-:S03]  /*0730*/  IADD3 R22, P2, PT, R8, 0x40, RZ ;  /* 0x0000004008167810 */ /* 0x000fc60007f5e0ff */
[----:B---3--:R-:W-:Y:S02]  /*0740*/  FFMA R21, R21, R20, R26 ;  /* 0x0000001415157223 */ /* 0x008fe4000000001a */
[----:B------:R-:W-:Y:S02]  /*0750*/  IMAD.X R23, RZ, RZ, R9, P2 ;  /* 0x000000ffff177224 */ /* 0x000fe400010e0609 */
[----:B----4-:R-:W-:Y:S01]  /*0760*/  FFMA R20, R24, R25, R21 ;  /* 0x0000001918147223 */ /* 0x010fe20000000015 */
[----:B------:R-:W-:Y:S06]  /*0770*/  @P1 BRA `(.L_x_16) ;  /* 0xfffffffc001c1947 */ /* 0x000fec000383ffff */
[----:B------:R-:W-:Y:S05]  /*0780*/  BSYNC.RECONVERGENT B2 ;  /* 0x0000000000027941 */ /* 0x000fea0003800200 */
.L_x_15:
[----:B------:R-:W-:Y:S05]  /*0790*/  @!P0 BRA `(.L_x_14) ;  /* 0x0000000400388947 */ /* 0x000fea0003800000 */
[----:B------:R-:W-:Y:S02]  /*07a0*/  ISETP.GE.U32.AND P0, PT, R14, 0x8, PT ;  /* 0x000000080e00780c */ /* 0x000fe40003f06070 */
[----:B------:R-:W-:-:S04]  /*07b0*/  LOP3.LUT R22, R15, 0x7, RZ, 0xc0, !PT ;  /* 0x000000070f167812 */ /* 0x000fc800078ec0ff */
[----:B------:R-:W-:-:S07]  /*07c0*/  ISETP.NE.AND P1, PT, R22, RZ, PT ;  /* 0x000000ff1600720c */ /* 0x000fce0003f25270 */
[----:B------:R-:W-:Y:S06]  /*07d0*/  @!P0 BRA `(.L_x_17) ;  /* 0x00000000007c8947 */ /* 0x000fec0003800000 */
[----:B------:R-:W0:Y:S01]  /*07e0*/  LDC.64 R6, c[0x0][0x380] ;  /* 0x0000e000ff067b82 */ /* 0x000e220000000a00 */
[-C--:B------:R-:W-:Y:S02]  /*07f0*/  IADD3 R19, PT, PT, R12, R13.reuse, RZ ;  /* 0x0000000d0c137210 */ /* 0x080fe40007ffe0ff */
[----:B------:R-:W-:-:S05]  /*0800*/  IADD3 R21, PT, PT, R10, R13, RZ ;  /* 0x0000000d0a157210 */ /* 0x000fca0007ffe0ff */
[----:B------:R-:W1:Y:S01]  /*0810*/  LDC.64 R8, c[0x0][0x388] ;  /* 0x0000e200ff087b82 */ /* 0x000e620000000a00 */
[----:B0-----:R-:W-:-:S05]  /*0820*/  IMAD.WIDE R6, R19, 0x4, R6 ;  /* 0x0000000413067825 */ /* 0x001fca00078e0206 */
[----:B------:R-:W2:Y:S01]  /*0830*/  LDG.E R19, desc[UR36][R6.64] ;  /* 0x0000002406137981 */ /* 0x000ea2000c1e1900 */
[----:B-1----:R-:W-:-:S03]  /*0840*/  IMAD.WIDE R8, R21, 0x4, R8 ;  /* 0x0000000415087825 */ /* 0x002fc600078e0208 */
[----:B------:R-:W3:Y:S04]  /*0850*/  LDG.E R23, desc[UR36][R6.64+0x4] ;  /* 0x0000042406177981 */ /* 0x000ee8000c1e1900 */
[----:B------:R-:W2:Y:S04]  /*0860*/  LDG.E R14, desc[UR36][R8.64] ;  /* 0x00000024080e7981 */ /* 0x000ea8000c1e1900 */
[----:B------:R-:W3:Y:S04]  /*0870*/  LDG.E R24, desc[UR36][R8.64+0x4] ;  /* 0x0000042408187981 */ /* 0x000ee8000c1e1900 */
[----:B------:R-:W4:Y:S04]  /*0880*/  LDG.E R21, desc[UR36][R6.64+0x8] ;  /* 0x0000082406157981 */ /* 0x000f28000c1e1900 */
[----:B------:R-:W4:Y:S04]  /*0890*/  LDG.E R16, desc[UR36][R8.64+0x8] ;  /* 0x0000082408107981 */ /* 0x000f28000c1e1900 */
[----:B------:R-:W5:Y:S04]  /*08a0*/  LDG.E R25, desc[UR36][R8.64+0x14] ;  /* 0x0000142408197981 */ /* 0x000f68000c1e1900 */
[----:B------:R-:W5:Y:S04]  /*08b0*/  LDG.E R26, desc[UR36][R8.64+0x18] ;  /* 0x00001824081a7981 */ /* 0x000f68000c1e1900 */
[----:B------:R-:W5:Y:S01]  /*08c0*/  LDG.E R28, desc[UR36][R8.64+0x1c] ;  /* 0x00001c24081c7981 */ /* 0x000f62000c1e1900 */
[----:B--2---:R-:W-:-:S03]  /*08d0*/  FFMA R20, R19, R14, R20 ;  /* 0x0000000e13147223 */ /* 0x004fc60000000014 */
[----:B------:R-:W2:Y:S01]  /*08e0*/  LDG.E R14, desc[UR36][R6.64+0xc] ;  /* 0x00000c24060e7981 */ /* 0x000ea2000c1e1900 */
[----:B---3--:R-:W-:-:S03]  /*08f0*/  FFMA R24, R23, R24, R20 ;  /* 0x0000001817187223 */ /* 0x008fc60000000014 */
[----:B------:R-:W2:Y:S04]  /*0900*/  LDG.E R19, desc[UR36][R8.64+0xc] ;  /* 0x00000c2408137981 */ /* 0x000ea8000c1e1900 */
[----:B------:R-:W3:Y:S04]  /*0910*/  LDG.E R20, desc[UR36][R6.64+0x10] ;  /* 0x0000102406147981 */ /* 0x000ee8000c1e1900 */
[----:B------:R-:W3:Y:S01]  /*0920*/  LDG.E R23, desc[UR36][R8.64+0x10] ;  /* 0x0000102408177981 */ /* 0x000ee2000c1e1900 */
[----:B----4-:R-:W-:-:S03]  /*0930*/  FFMA R27, R21, R16, R24 ;  /* 0x00000010151b7223 */ /* 0x010fc60000000018 */
[----:B------:R-:W5:Y:S04]  /*0940*/  LDG.E R24, desc[UR36][R6.64+0x14] ;  /* 0x0000142406187981 */ /* 0x000f68000c1e1900 */
[----:B------:R-:W4:Y:S04]  /*0950*/  LDG.E R16, desc[UR36][R6.64+0x18] ;  /* 0x0000182406107981 */ /* 0x000f28000c1e1900 */
[----:B------:R-:W4:Y:S01]  /*0960*/  LDG.E R21, desc[UR36][R6.64+0x1c] ;  /* 0x00001c2406157981 */ /* 0x000f22000c1e1900 */
[----:B------:R-:W-:Y:S01]  /*0970*/  IADD3 R13, PT, PT, R13, 0x8, RZ ;  /* 0x000000080d0d7810 */ /* 0x000fe20007ffe0ff */
[----:B--2---:R-:W-:-:S04]  /*0980*/  FFMA R19, R14, R19, R27 ;  /* 0x000000130e137223 */ /* 0x004fc8000000001b */
[----:B---3--:R-:W-:-:S04]  /*0990*/  FFMA R19, R20, R23, R19 ;  /* 0x0000001714137223 */ /* 0x008fc80000000013 */
[----:B-----5:R-:W-:-:S04]  /*09a0*/  FFMA R19, R24, R25, R19 ;  /* 0x0000001918137223 */ /* 0x020fc80000000013 */
[----:B----4-:R-:W-:-:S04]  /*09b0*/  FFMA R16, R16, R26, R19 ;  /* 0x0000001a10107223 */ /* 0x010fc80000000013 */
[----:B------:R-:W-:-:S07]  /*09c0*/  FFMA R20, R21, R28, R16 ;  /* 0x0000001c15147223 */ /* 0x000fce0000000010 */
.L_x_17:
[----:B------:R-:W-:Y:S05]  /*09d0*/  @!P1 BRA `(.L_x_14) ;  /* 0x0000000000a89947 */ /* 0x000fea0003800000 */
[----:B------:R-:W-:Y:S02]  /*09e0*/  ISETP.GE.U32.AND P0, PT, R22, 0x4, PT ;  /* 0x000000041600780c */ /* 0x000fe40003f06070 */
[----:B------:R-:W-:-:S04]  /*09f0*/  LOP3.LUT R15, R15, 0x3, RZ, 0xc0, !PT ;  /* 0x000000030f0f7812 */ /* 0x000fc800078ec0ff */
[----:B------:R-:W-:-:S07]  /*0a00*/  ISETP.NE.AND P1, PT, R15, RZ, PT ;  /* 0x000000ff0f00720c */ /* 0x000fce0003f25270 */
[----:B------:R-:W-:Y:S06]  /*0a10*/  @!P0 BRA `(.L_x_18) ;  /* 0x00000000004c8947 */ /* 0x000fec0003800000 */
[----:B------:R-:W0:Y:S01]  /*0a20*/  LDC.64 R8, c[0x0][0x380] ;  /* 0x0000e000ff087b82 */ /* 0x000e220000000a00 */
[----:B------:R-:W-:Y:S01]  /*0a30*/  IADD3 R19, PT, PT, R12, R13, RZ ;  /* 0x0000000d0c137210 */ /* 0x000fe20007ffe0ff */
[----:B------:R-:W-:-:S06]  /*0a40*/  IMAD.IADD R21, R10, 0x1, R13 ;  /* 0x000000010a157824 */ /* 0x000fcc00078e020d */
[----:B------:R-:W1:Y:S01]  /*0a50*/  LDC.64 R6, c[0x0][0x388] ;  /* 0x0000e200ff067b82 */ /* 0x000e620000000a00 */
[----:B0-----:R-:W-:-:S05]  /*0a60*/  IMAD.WIDE R8, R19, 0x4, R8 ;  /* 0x0000000413087825 */ /* 0x001fca00078e0208 */
[----:B------:R-:W2:Y:S01]  /*0a70*/  LDG.E R19, desc[UR36][R8.64] ;  /* 0x0000002408137981 */ /* 0x000ea2000c1e1900 */
[----:B-1----:R-:W-:-:S03]  /*0a80*/  IMAD.WIDE R6, R21, 0x4, R6 ;  /* 0x0000000415067825 */ /* 0x002fc600078e0206 */
[----:B------:R-:W3:Y:S04]  /*0a90*/  LDG.E R23, desc[UR36][R8.64+0x8] ;  /* 0x0000082408177981 */ /* 0x000ee8000c1e1900 */
[----:B------:R-:W2:Y:S04]  /*0aa0*/  LDG.E R14, desc[UR36][R6.64] ;  /* 0x00000024060e7981 */ /* 0x000ea8000c1e1900 */
[----:B------:R-:W4:Y:S04]  /*0ab0*/  LDG.E R21, desc[UR36][R8.64+0x4] ;  /* 0x0000042408157981 */ /* 0x000f28000c1e1900 */
[----:B------:R-:W4:Y:S04]  /*0ac0*/  LDG.E R16, desc[UR36][R6.64+0x4] ;  /* 0x0000042406107981 */ /* 0x000f28000c1e1900 */
[----:B------:R-:W3:Y:S04]  /*0ad0*/  LDG.E R22, desc[UR36][R6.64+0x8] ;  /* 0x0000082406167981 */ /* 0x000ee8000c1e1900 */
[----:B------:R-:W5:Y:S04]  /*0ae0*/  LDG.E R25, desc[UR36][R8.64+0xc] ;  /* 0x00000c2408197981 */ /* 0x000f68000c1e1900 */
[----:B------:R-:W5:Y:S01]  /*0af0*/  LDG.E R24, desc[UR36][R6.64+0xc] ;  /* 0x00000c2406187981 */ /* 0x000f62000c1e1900 */
[----:B------:R-:W-:Y:S01]  /*0b00*/  IADD3 R13, PT, PT, R13, 0x4, RZ ;  /* 0x000000040d0d7810 */ /* 0x000fe20007ffe0ff */
[----:B--2---:R-:W-:-:S04]  /*0b10*/  FFMA R14, R19, R14, R20 ;  /* 0x0000000e130e7223 */ /* 0x004fc80000000014 */
[----:B----4-:R-:W-:-:S04]  /*0b20*/  FFMA R14, R21, R16, R14 ;  /* 0x00000010150e7223 */ /* 0x010fc8000000000e */
[----:B---3--:R-:W-:-:S04]  /*0b30*/  FFMA R14, R23, R22, R14 ;  /* 0x00000016170e7223 */ /* 0x008fc8000000000e */
[----:B-----5:R-:W-:-:S07]  /*0b40*/  FFMA R20, R25, R24, R14 ;  /* 0x0000001819147223 */ /* 0x020fce000000000e */
.L_x_18:
[----:B------:R-:W-:Y:S05]  /*0b50*/  @!P1 BRA `(.L_x_14) ;  /* 0x0000000000489947 */ /* 0x000fea0003800000 */
[----:B------:R-:W0:Y:S01]  /*0b60*/  LDC.64 R8, c[0x0][0x380] ;  /* 0x0000e000ff087b82 */ /* 0x000e220000000a00 */
[-C--:B------:R-:W-:Y:S02]  /*0b70*/  IADD3 R19, PT, PT, R12, R13.reuse, RZ ;  /* 0x0000000d0c137210 */ /* 0x080fe40007ffe0ff */
[----:B------:R-:W-:-:S05]  /*0b80*/  IADD3 R13, PT, PT, R10, R13, RZ ;  /* 0x0000000d0a0d7210 */ /* 0x000fca0007ffe0ff */
[----:B------:R-:W1:Y:S01]  /*0b90*/  LDC.64 R6, c[0x0][0x388] ;  /* 0x0000e200ff067b82 */ /* 0x000e620000000a00 */
[----:B0-----:R-:W-:-:S04]  /*0ba0*/  IMAD.WIDE R8, R19, 0x4, R8 ;  /* 0x0000000413087825 */ /* 0x001fc800078e0208 */
[----:B-1----:R-:W-:Y:S02]  /*0bb0*/  IMAD.WIDE R6, R13, 0x4, R6 ;  /* 0x000000040d067825 */ /* 0x002fe400078e0206 */
[----:B------:R-:W2:Y:S04]  /*0bc0*/  LDG.E R13, desc[UR36][R8.64] ;  /* 0x00000024080d7981 */ /* 0x000ea8000c1e1900 */
[----:B------:R-:W2:Y:S01]  /*0bd0*/  LDG.E R10, desc[UR36][R6.64] ;  /* 0x00000024060a7981 */ /* 0x000ea2000c1e1900 */
[----:B------:R-:W-:Y:S01]  /*0be0*/  ISETP.NE.AND P0, PT, R15, 0x1, PT ;  /* 0x000000010f00780c */ /* 0x000fe20003f05270 */
[----:B--2---:R-:W-:-:S12]  /*0bf0*/  FFMA R20, R13, R10, R20 ;  /* 0x0000000a0d147223 */ /* 0x004fd80000000014 */
[----:B------:R-:W-:Y:S05]  /*0c00*/  @!P0 BRA `(.L_x_14) ;  /* 0x00000000001c8947 */ /* 0x000fea0003800000 */
[----:B------:R-:W-:Y:S01]  /*0c10*/  ISETP.NE.AND P0, PT, R15, 0x2, PT ;  /* 0x000000020f00780c */ /* 0x000fe20003f05270 */
[----:B------:R-:W2:Y:S04]  /*0c20*/  LDG.E R13, desc[UR36][R8.64+0x4] ;  /* 0x00000424080d7981 */ /* 0x000ea8000c1e1900 */
[----:B------:R-:W2:Y:S08]  /*0c30*/  LDG.E R10, desc[UR36][R6.64+0x4] ;  /* 0x00000424060a7981 */ /* 0x000eb0000c1e1900 */
[----:B------:R-:W3:Y:S04]  /*0c40*/  @P0 LDG.E R15, desc[UR36][R8.64+0x8] ;  /* 0x00000824080f0981 */ /* 0x000ee8000c1e1900 */
[----:B------:R-:W3:Y:S01]  /*0c50*/  @P0 LDG.E R12, desc[UR36][R6.64+0x8] ;  /* 0x00000824060c0981 */ /* 0x000ee2000c1e1900 */
[----:B--2---:R-:W-:-:S04]  /*0c60*/  FFMA R20, R13, R10, R20 ;  /* 0x0000000a0d147223 */ /* 0x004fc80000000014 */
[----:B---3--:R-:W-:-:S07]  /*0c70*/  @P0 FFMA R20, R15, R12, R20 ;  /* 0x0000000c0f140223 */ /* 0x008fce0000000014 */
.L_x_14:
[----:B------:R-:W0:Y:S01]  /*0c80*/  LDC.64 R6, c[0x0][0x3a0] ;  /* 0x0000e800ff067b82 */ /* 0x000e220000000a00 */
[----:B------:R-:W-:-:S04]  /*0c90*/  IMAD R11, R11, R18, R0 ;  /* 0x000000120b0b7224 */ /* 0x000fc800078e0200 */
[----:B0-----:R-:W-:-:S05]  /*0ca0*/  IMAD.WIDE R6, R11, 0x4, R6 ;  /* 0x000000040b067825 */ /* 0x001fca00078e0206 */
[----:B------:R0:W-:Y:S04]  /*0cb0*/  STG.E desc[UR36][R6.64], R20 ;  /* 0x0000001406007986 */ /* 0x0001e8000c101924 */
[----:B------:R-:W2:Y:S01]  /*0cc0*/  LDG.E R11, desc[UR36][R4.64+0x4] ;  /* 0x00000424040b7981 */ /* 0x000ea2000c1e1900 */
[----:B------:R-:W-:-:S04]  /*0cd0*/  IADD3 R0, PT, PT, R0, 0x1, RZ ;  /* 0x0000000100007810 */ /* 0x000fc80007ffe0ff */
[----:B--2---:R-:W-:-:S13]  /*0ce0*/  ISETP.GE.AND P0, PT, R0, R11, PT ;  /* 0x0000000b0000720c */ /* 0x004fda0003f06270 */
[----:B0-----:R-:W-:Y:S05]  /*0cf0*/  @!P0 BRA `(.L_x_19) ;  /* 0xfffffff4005c8947 */ /* 0x001fea000383ffff */
[----:B------:R-:W-:Y:S05]  /*0d00*/  BSYNC.RECONVERGENT B1 ;  /* 0x0000000000017941 */ /* 0x000fea0003800200 */
.L_x_13:
[----:B------:R-:W0:Y:S02]  /*0d10*/  LDC.64 R4, c[0x0][0x390] ;  /* 0x0000e400ff047b82 */ /* 0x000e240000000a00 */
[----:B0-----:R0:W5:Y:S02]  /*0d20*/  LDG.E R7, desc[UR36][R4.64] ;  /* 0x0000002404077981 */ /* 0x001164000c1e1900 */
.L_x_12:
[----:B------:R-:W-:Y:S05]  /*0d30*/  BSYNC.RECONVERGENT B0 ;  /* 0x0000000000007941 */ /* 0x000fea0003800200 */
.L_x_11:
[----:B------:R-:W-:-:S04]  /*0d40*/  IADD3 R18, PT, PT, R17, R18, RZ ;  /* 0x0000001211127210 */ /* 0x000fc80007ffe0ff */
[----:B-----5:R-:W-:-:S13]  /*0d50*/  ISETP.GE.AND P0, PT, R18, R7, PT ;  /* 0x000000071200720c */ /* 0x020fda0003f06270 */
[----:B------:R-:W-:Y:S05]  /*0d60*/  @!P0 BRA `(.L_x_20) ;  /* 0xfffffff4002c8947 */ /* 0x000fea000383ffff */
[----:B------:R-:W-:Y:S05]  /*0d70*/  EXIT ;  /* 0x000000000000794d */ /* 0x000fea0003800000 */
.L_x_21:
        /* <DEDUP_REMOVED lines=16> */
.L_x_23:


//--------------------- .nv.global.init           --------------------------
	.section	.nv.global.init,"aw",@progbits
.nv.global.init:
	.type		$str,@object
	.size		$str,(.L_0 - $str)
$str:
        /*0000*/ 	.byte	0x2a, 0x2a, 0x2a, 0x2a, 0x2a, 0x2a, 0x2a, 0x2a, 0x2a, 0x2a, 0x2a, 0x2a, 0x2a, 0x2a, 0x2a, 0x2a
        /*0010*/ 	.byte	0x2a, 0x2a, 0x2a, 0x2a, 0x2a, 0x2a, 0x2a, 0x2a, 0x2a, 0x2a, 0x2a, 0x2a, 0x0a, 0x09, 0x62, 0x6c
        /*0020*/ 	.byte	0x6f, 0x63, 0x6b, 0x44, 0x69, 0x6d, 0x2e, 0x78, 0x20, 0x3d, 0x20, 0x25, 0x69, 0x0a, 0x09, 0x67
        /*0030*/ 	.byte	0x72, 0x69, 0x64, 0x44, 0x69, 0x6d, 0x2e, 0x78, 0x20, 0x3d, 0x20, 0x25, 0x69, 0x0a, 0x00
.L_0:


//--------------------- .nv.shared.reserved.0     --------------------------
	.section	.nv.shared.reserved.0,"aw",@nobits
	.weak		__nv_reservedSMEM_offset_0_alias
	.size		__nv_reservedSMEM_offset_0_alias, 0, 64
	.other		__nv_reservedSMEM_offset_0_alias,@"STO_CUDA_RESERVED_SHARED STV_DEFAULT"
__nv_reservedSMEM_offset_0_alias:
	.zero		0
	.zero		64


//--------------------- .nv.constant0._Z12wmma_exampleP6__halfS0_Pfiii --------------------------
	.section	.nv.constant0._Z12wmma_exampleP6__halfS0_Pfiii,"a",@progbits
	.sectionflags	@""
	.align	4
.nv.constant0._Z12wmma_exampleP6__halfS0_Pfiii:
	.zero		932


//--------------------- .nv.constant0._Z15matrix_multiplyPfS_PiS0_S_S0_ --------------------------
	.section	.nv.constant0._Z15matrix_multiplyPfS_PiS0_S_S0_,"a",@progbits
	.sectionflags	@""
	.align	4
.nv.constant0._Z15matrix_multiplyPfS_PiS0_S_S0_:
	.zero		944


//--------------------- SYMBOLS --------------------------

	.type		.nv.reservedSmem.offset0,@object
	.size		.nv.reservedSmem.offset0,0x4
	.type		vprintf,@function
